//
// Generated by NVIDIA NVVM Compiler
//
// Compiler Build ID: CL-36424714
// Cuda compilation tools, release 13.0, V13.0.88
// Based on NVVM 20.0.0
//

.version 9.0
.target sm_100
.address_size 64

	// .globl	_Z18gpu_ref_cn_threadsPjS_S_S_S_PiS0_S0_S0_S0_S0_S0_S0_S0_PxS0_S0_S0_
.extern .func  (.param .b32 func_retval0) vprintf
(
	.param .b64 vprintf_param_0,
	.param .b64 vprintf_param_1
)
;
.global .align 1 .b8 $str[87] = {78, 111, 118, 58, 32, 37, 100, 32, 45, 45, 32, 78, 111, 101, 58, 32, 37, 100, 32, 45, 45, 32, 80, 105, 110, 115, 58, 32, 37, 108, 108, 100, 32, 45, 45, 32, 75, 58, 32, 37, 100, 32, 10, 32, 35, 66, 108, 111, 99, 107, 115, 58, 32, 37, 100, 32, 45, 45, 32, 35, 84, 104, 114, 101, 97, 100, 115, 58, 32, 37, 100, 32, 45, 45, 32, 35, 84, 111, 116, 97, 108, 58, 32, 37, 100, 10};
.global .align 1 .b8 $str$1[31] = {112, 97, 114, 116, 95, 105, 100, 58, 32, 37, 100, 32, 111, 108, 100, 95, 100, 101, 99, 105, 115, 105, 111, 110, 58, 32, 37, 100, 32, 10};
.global .align 1 .b8 $str$2[31] = {69, 100, 103, 101, 58, 32, 53, 52, 48, 51, 50, 55, 32, 118, 95, 108, 105, 115, 116, 95, 99, 110, 116, 114, 58, 32, 37, 100, 32, 10};

.visible .entry _Z18gpu_ref_cn_threadsPjS_S_S_S_PiS0_S0_S0_S0_S0_S0_S0_S0_PxS0_S0_S0_(
	.param .u64 .ptr .align 1 _Z18gpu_ref_cn_threadsPjS_S_S_S_PiS0_S0_S0_S0_S0_S0_S0_S0_PxS0_S0_S0__param_0,
	.param .u64 .ptr .align 1 _Z18gpu_ref_cn_threadsPjS_S_S_S_PiS0_S0_S0_S0_S0_S0_S0_S0_PxS0_S0_S0__param_1,
	.param .u64 .ptr .align 1 _Z18gpu_ref_cn_threadsPjS_S_S_S_PiS0_S0_S0_S0_S0_S0_S0_S0_PxS0_S0_S0__param_2,
	.param .u64 .ptr .align 1 _Z18gpu_ref_cn_threadsPjS_S_S_S_PiS0_S0_S0_S0_S0_S0_S0_S0_PxS0_S0_S0__param_3,
	.param .u64 .ptr .align 1 _Z18gpu_ref_cn_threadsPjS_S_S_S_PiS0_S0_S0_S0_S0_S0_S0_S0_PxS0_S0_S0__param_4,
	.param .u64 .ptr .align 1 _Z18gpu_ref_cn_threadsPjS_S_S_S_PiS0_S0_S0_S0_S0_S0_S0_S0_PxS0_S0_S0__param_5,
	.param .u64 .ptr .align 1 _Z18gpu_ref_cn_threadsPjS_S_S_S_PiS0_S0_S0_S0_S0_S0_S0_S0_PxS0_S0_S0__param_6,
	.param .u64 .ptr .align 1 _Z18gpu_ref_cn_threadsPjS_S_S_S_PiS0_S0_S0_S0_S0_S0_S0_S0_PxS0_S0_S0__param_7,
	.param .u64 .ptr .align 1 _Z18gpu_ref_cn_threadsPjS_S_S_S_PiS0_S0_S0_S0_S0_S0_S0_S0_PxS0_S0_S0__param_8,
	.param .u64 .ptr .align 1 _Z18gpu_ref_cn_threadsPjS_S_S_S_PiS0_S0_S0_S0_S0_S0_S0_S0_PxS0_S0_S0__param_9,
	.param .u64 .ptr .align 1 _Z18gpu_ref_cn_threadsPjS_S_S_S_PiS0_S0_S0_S0_S0_S0_S0_S0_PxS0_S0_S0__param_10,
	.param .u64 .ptr .align 1 _Z18gpu_ref_cn_threadsPjS_S_S_S_PiS0_S0_S0_S0_S0_S0_S0_S0_PxS0_S0_S0__param_11,
	.param .u64 .ptr .align 1 _Z18gpu_ref_cn_threadsPjS_S_S_S_PiS0_S0_S0_S0_S0_S0_S0_S0_PxS0_S0_S0__param_12,
	.param .u64 .ptr .align 1 _Z18gpu_ref_cn_threadsPjS_S_S_S_PiS0_S0_S0_S0_S0_S0_S0_S0_PxS0_S0_S0__param_13,
	.param .u64 .ptr .align 1 _Z18gpu_ref_cn_threadsPjS_S_S_S_PiS0_S0_S0_S0_S0_S0_S0_S0_PxS0_S0_S0__param_14,
	.param .u64 .ptr .align 1 _Z18gpu_ref_cn_threadsPjS_S_S_S_PiS0_S0_S0_S0_S0_S0_S0_S0_PxS0_S0_S0__param_15,
	.param .u64 .ptr .align 1 _Z18gpu_ref_cn_threadsPjS_S_S_S_PiS0_S0_S0_S0_S0_S0_S0_S0_PxS0_S0_S0__param_16,
	.param .u64 .ptr .align 1 _Z18gpu_ref_cn_threadsPjS_S_S_S_PiS0_S0_S0_S0_S0_S0_S0_S0_PxS0_S0_S0__param_17
)
{
	.local .align 16 .b8 	__local_depot0[160];
	.reg .b64 	%SP;
	.reg .b64 	%SPL;
	.reg .pred 	%p<35>;
	.reg .b32 	%r<130>;
	.reg .b64 	%rd<111>;

	mov.u64 	%SPL, __local_depot0;
	cvta.local.u64 	%SP, %SPL;
	ld.param.u64 	%rd24, [_Z18gpu_ref_cn_threadsPjS_S_S_S_PiS0_S0_S0_S0_S0_S0_S0_S0_PxS0_S0_S0__param_0];
	ld.param.u64 	%rd25, [_Z18gpu_ref_cn_threadsPjS_S_S_S_PiS0_S0_S0_S0_S0_S0_S0_S0_PxS0_S0_S0__param_2];
	ld.param.u64 	%rd26, [_Z18gpu_ref_cn_threadsPjS_S_S_S_PiS0_S0_S0_S0_S0_S0_S0_S0_PxS0_S0_S0__param_5];
	ld.param.u64 	%rd27, [_Z18gpu_ref_cn_threadsPjS_S_S_S_PiS0_S0_S0_S0_S0_S0_S0_S0_PxS0_S0_S0__param_6];
	ld.param.u64 	%rd28, [_Z18gpu_ref_cn_threadsPjS_S_S_S_PiS0_S0_S0_S0_S0_S0_S0_S0_PxS0_S0_S0__param_7];
	ld.param.u64 	%rd29, [_Z18gpu_ref_cn_threadsPjS_S_S_S_PiS0_S0_S0_S0_S0_S0_S0_S0_PxS0_S0_S0__param_8];
	ld.param.u64 	%rd30, [_Z18gpu_ref_cn_threadsPjS_S_S_S_PiS0_S0_S0_S0_S0_S0_S0_S0_PxS0_S0_S0__param_9];
	ld.param.u64 	%rd31, [_Z18gpu_ref_cn_threadsPjS_S_S_S_PiS0_S0_S0_S0_S0_S0_S0_S0_PxS0_S0_S0__param_10];
	ld.param.u64 	%rd32, [_Z18gpu_ref_cn_threadsPjS_S_S_S_PiS0_S0_S0_S0_S0_S0_S0_S0_PxS0_S0_S0__param_12];
	ld.param.u64 	%rd33, [_Z18gpu_ref_cn_threadsPjS_S_S_S_PiS0_S0_S0_S0_S0_S0_S0_S0_PxS0_S0_S0__param_16];
	ld.param.u64 	%rd34, [_Z18gpu_ref_cn_threadsPjS_S_S_S_PiS0_S0_S0_S0_S0_S0_S0_S0_PxS0_S0_S0__param_17];
	cvta.to.global.u64 	%rd1, %rd25;
	cvta.to.global.u64 	%rd2, %rd24;
	cvta.to.global.u64 	%rd3, %rd30;
	cvta.to.global.u64 	%rd4, %rd31;
	cvta.to.global.u64 	%rd5, %rd29;
	cvta.to.global.u64 	%rd6, %rd27;
	cvta.to.global.u64 	%rd7, %rd26;
	cvta.to.global.u64 	%rd8, %rd28;
	cvta.to.global.u64 	%rd35, %rd34;
	cvta.to.global.u64 	%rd36, %rd33;
	cvta.to.global.u64 	%rd37, %rd32;
	add.u64 	%rd9, %SPL, 0;
	add.u64 	%rd39, %SP, 128;
	add.u64 	%rd10, %SPL, 128;
	mov.u32 	%r60, %ntid.x;
	mov.u32 	%r61, %ctaid.x;
	mov.u32 	%r62, %tid.x;
	mad.lo.s32 	%r110, %r60, %r61, %r62;
	ld.global.u32 	%r2, [%rd37];
	ld.global.u32 	%r3, [%rd36];
	ld.global.u32 	%r4, [%rd35];
	mul.lo.s32 	%r5, %r4, %r3;
	setp.ne.s32 	%p3, %r110, 0;
	@%p3 bra 	$L__BB0_2;
	ld.param.u64 	%rd110, [_Z18gpu_ref_cn_threadsPjS_S_S_S_PiS0_S0_S0_S0_S0_S0_S0_S0_PxS0_S0_S0__param_15];
	ld.param.u64 	%rd109, [_Z18gpu_ref_cn_threadsPjS_S_S_S_PiS0_S0_S0_S0_S0_S0_S0_S0_PxS0_S0_S0__param_14];
	ld.param.u64 	%rd108, [_Z18gpu_ref_cn_threadsPjS_S_S_S_PiS0_S0_S0_S0_S0_S0_S0_S0_PxS0_S0_S0__param_13];
	cvta.to.global.u64 	%rd40, %rd110;
	cvta.to.global.u64 	%rd41, %rd109;
	cvta.to.global.u64 	%rd42, %rd108;
	ld.global.u32 	%r63, [%rd40];
	ld.global.u64 	%rd43, [%rd41];
	ld.global.u32 	%r64, [%rd42];
	st.local.v2.u32 	[%rd10], {%r64, %r2};
	st.local.u64 	[%rd10+8], %rd43;
	st.local.v4.u32 	[%rd10+16], {%r63, %r3, %r4, %r5};
	mov.u64 	%rd44, $str;
	cvta.global.u64 	%rd45, %rd44;
	{ // callseq 0, 0
	.param .b64 param0;
	st.param.b64 	[param0], %rd45;
	.param .b64 param1;
	st.param.b64 	[param1], %rd39;
	.param .b32 retval0;
	call.uni (retval0), 
	vprintf, 
	(
	param0, 
	param1
	);
	ld.param.b32 	%r65, [retval0];
	} // callseq 0
$L__BB0_2:
	bar.sync 	0;
	setp.ge.s32 	%p4, %r110, %r2;
	@%p4 bra 	$L__BB0_40;
	ld.param.u64 	%rd107, [_Z18gpu_ref_cn_threadsPjS_S_S_S_PiS0_S0_S0_S0_S0_S0_S0_S0_PxS0_S0_S0__param_3];
	cvta.to.global.u64 	%rd11, %rd107;
	mov.u64 	%rd75, $str$2;
$L__BB0_4:
	mul.wide.s32 	%rd47, %r110, 4;
	add.s64 	%rd48, %rd8, %rd47;
	ld.global.u32 	%r67, [%rd48];
	setp.ne.s32 	%p5, %r67, 2;
	@%p5 bra 	$L__BB0_39;
	add.s64 	%rd50, %rd7, %rd47;
	ld.global.u32 	%r7, [%rd50];
	mov.b32 	%r114, -1;
	mov.b32 	%r111, 0;
	mov.u32 	%r115, %r111;
$L__BB0_6:
	setp.eq.s32 	%p6, %r114, -1;
	@%p6 bra 	$L__BB0_8;
	add.s32 	%r70, %r111, %r7;
	mul.wide.s32 	%rd51, %r70, 4;
	add.s64 	%rd52, %rd6, %rd51;
	ld.global.u32 	%r116, [%rd52];
	add.s64 	%rd53, %rd5, %rd51;
	ld.global.u32 	%r117, [%rd53];
	bra.uni 	$L__BB0_9;
$L__BB0_8:
	add.s32 	%r73, %r111, %r7;
	mul.wide.s32 	%rd54, %r73, 4;
	add.s64 	%rd55, %rd6, %rd54;
	ld.global.u32 	%r114, [%rd55];
	add.s64 	%rd56, %rd5, %rd54;
	ld.global.u32 	%r115, [%rd56];
	add.s32 	%r111, %r111, 1;
	setp.ne.s32 	%p7, %r111, 2;
	mov.b32 	%r117, 0;
	mov.b32 	%r116, -1;
	@%p7 bra 	$L__BB0_6;
$L__BB0_9:
	ld.param.u64 	%rd106, [_Z18gpu_ref_cn_threadsPjS_S_S_S_PiS0_S0_S0_S0_S0_S0_S0_S0_PxS0_S0_S0__param_1];
	setp.lt.s32 	%p8, %r115, %r117;
	selp.b32 	%r20, %r114, %r116, %p8;
	selp.b32 	%r21, %r116, %r114, %p8;
	cvta.to.global.u64 	%rd57, %rd106;
	add.s64 	%rd12, %rd57, %rd47;
	ld.global.u32 	%r118, [%rd12];
	mov.b32 	%r119, 0;
$L__BB0_10:
	mov.u32 	%r24, %r119;
	mov.u32 	%r23, %r118;
	cvta.to.local.u64 	%rd13, %rd39;
	ld.global.u32 	%r25, [%rd12+4];
	setp.ge.u32 	%p9, %r23, %r25;
	@%p9 bra 	$L__BB0_17;
	setp.ne.s32 	%p10, %r110, 540327;
	mul.wide.s32 	%rd60, %r23, 4;
	add.s64 	%rd61, %rd11, %rd60;
	ld.global.u32 	%r26, [%rd61];
	mul.wide.s32 	%rd62, %r26, 4;
	add.s64 	%rd63, %rd4, %rd62;
	ld.global.u32 	%r27, [%rd63];
	@%p10 bra 	$L__BB0_13;
	st.local.v2.u32 	[%rd13], {%r27, %r20};
	mov.u64 	%rd64, $str$1;
	cvta.global.u64 	%rd65, %rd64;
	add.u64 	%rd66, %SP, 128;
	{ // callseq 1, 0
	.param .b64 param0;
	st.param.b64 	[param0], %rd65;
	.param .b64 param1;
	st.param.b64 	[param1], %rd66;
	.param .b32 retval0;
	call.uni (retval0), 
	vprintf, 
	(
	param0, 
	param1
	);
	ld.param.b32 	%r75, [retval0];
	} // callseq 1
$L__BB0_13:
	setp.ne.s32 	%p12, %r27, %r20;
	mov.pred 	%p34, -1;
	mov.u32 	%r119, %r24;
	@%p12 bra 	$L__BB0_16;
	add.s32 	%r119, %r24, 1;
	mul.wide.s32 	%rd67, %r24, 4;
	add.s64 	%rd68, %rd9, %rd67;
	st.local.u32 	[%rd68], %r26;
	mul.wide.s32 	%rd69, %r26, 4;
	add.s64 	%rd70, %rd2, %rd69;
	ld.global.u32 	%r120, [%rd70];
	ld.global.u32 	%r30, [%rd70+4];
	setp.ge.u32 	%p14, %r120, %r30;
	@%p14 bra 	$L__BB0_16;
$L__BB0_15:
	mul.wide.s32 	%rd71, %r120, 4;
	add.s64 	%rd72, %rd1, %rd71;
	ld.global.u32 	%r77, [%rd72];
	mul.wide.s32 	%rd73, %r77, 4;
	add.s64 	%rd74, %rd8, %rd73;
	ld.global.u32 	%r78, [%rd74];
	setp.ne.s32 	%p34, %r78, 1;
	add.s32 	%r120, %r120, 1;
	setp.lt.u32 	%p15, %r120, %r30;
	and.pred  	%p16, %p34, %p15;
	@%p16 bra 	$L__BB0_15;
$L__BB0_16:
	add.s32 	%r118, %r23, 1;
	@%p34 bra 	$L__BB0_10;
$L__BB0_17:
	setp.ne.s32 	%p17, %r110, 540327;
	@%p17 bra 	$L__BB0_19;
	st.local.u32 	[%rd13], %r119;
	cvta.global.u64 	%rd76, %rd75;
	{ // callseq 2, 0
	.param .b64 param0;
	st.param.b64 	[param0], %rd76;
	.param .b64 param1;
	st.param.b64 	[param1], %rd39;
	.param .b32 retval0;
	call.uni (retval0), 
	vprintf, 
	(
	param0, 
	param1
	);
	ld.param.b32 	%r79, [retval0];
	} // callseq 2
$L__BB0_19:
	setp.lt.u32 	%p18, %r23, %r25;
	setp.lt.s32 	%p19, %r119, 1;
	or.pred  	%p20, %p18, %p19;
	@%p20 bra 	$L__BB0_39;
	mov.b32 	%r123, 0;
	mul.wide.s32 	%rd84, %r21, 4;
	add.s64 	%rd85, %rd3, %rd84;
$L__BB0_21:
	mul.wide.u32 	%rd78, %r123, 4;
	add.s64 	%rd79, %rd9, %rd78;
	ld.local.u32 	%r82, [%rd79];
	mul.wide.s32 	%rd80, %r82, 4;
	add.s64 	%rd81, %rd4, %rd80;
	ld.global.u32 	%r37, [%rd81];
	st.global.u32 	[%rd81], %r21;
	mul.wide.s32 	%rd82, %r37, 4;
	add.s64 	%rd83, %rd3, %rd82;
	ld.global.u32 	%r83, [%rd83];
	add.s32 	%r84, %r83, -1;
	st.global.u32 	[%rd83], %r84;
	ld.global.u32 	%r85, [%rd85];
	add.s32 	%r86, %r85, 1;
	st.global.u32 	[%rd85], %r86;
	add.s64 	%rd14, %rd2, %rd80;
	ld.global.u32 	%r124, [%rd14];
	ld.global.u32 	%r126, [%rd14+4];
	setp.ge.u32 	%p21, %r124, %r126;
	@%p21 bra 	$L__BB0_30;
$L__BB0_22:
	mul.wide.s32 	%rd86, %r124, 4;
	add.s64 	%rd87, %rd1, %rd86;
	ld.global.u32 	%r87, [%rd87];
	mul.wide.s32 	%rd88, %r87, 4;
	add.s64 	%rd89, %rd7, %rd88;
	ld.global.u32 	%r41, [%rd89];
	add.s64 	%rd15, %rd8, %rd88;
	ld.global.u32 	%r42, [%rd15];
	setp.lt.s32 	%p22, %r42, 1;
	@%p22 bra 	$L__BB0_28;
	mov.b32 	%r125, 0;
	bra.uni 	$L__BB0_25;
$L__BB0_24:
	add.s32 	%r125, %r125, 1;
	setp.eq.s32 	%p24, %r125, %r42;
	@%p24 bra 	$L__BB0_28;
$L__BB0_25:
	add.s32 	%r45, %r125, %r41;
	mul.wide.s32 	%rd90, %r45, 4;
	add.s64 	%rd16, %rd6, %rd90;
	ld.global.u32 	%r89, [%rd16];
	setp.ne.s32 	%p23, %r89, %r37;
	@%p23 bra 	$L__BB0_24;
	mul.wide.s32 	%rd91, %r45, 4;
	add.s64 	%rd17, %rd5, %rd91;
	ld.global.u32 	%r90, [%rd17];
	add.s32 	%r91, %r90, -1;
	st.global.u32 	[%rd17], %r91;
	setp.ne.s32 	%p25, %r91, 0;
	@%p25 bra 	$L__BB0_28;
	add.s32 	%r92, %r41, %r42;
	add.s32 	%r93, %r92, -1;
	mul.wide.s32 	%rd92, %r93, 4;
	add.s64 	%rd93, %rd6, %rd92;
	ld.global.u32 	%r94, [%rd93];
	st.global.u32 	[%rd16], %r94;
	add.s64 	%rd94, %rd5, %rd92;
	ld.global.u32 	%r95, [%rd94];
	st.global.u32 	[%rd17], %r95;
	mov.b32 	%r96, -1;
	st.global.u32 	[%rd93], %r96;
	mov.b32 	%r97, 0;
	st.global.u32 	[%rd94], %r97;
	ld.global.u32 	%r98, [%rd15];
	add.s32 	%r99, %r98, -1;
	st.global.u32 	[%rd15], %r99;
$L__BB0_28:
	add.s32 	%r124, %r124, 1;
	ld.global.u32 	%r126, [%rd14+4];
	setp.lt.u32 	%p26, %r124, %r126;
	@%p26 bra 	$L__BB0_22;
	ld.global.u32 	%r124, [%rd14];
$L__BB0_30:
	setp.ge.u32 	%p27, %r124, %r126;
	@%p27 bra 	$L__BB0_38;
$L__BB0_31:
	mul.wide.s32 	%rd95, %r124, 4;
	add.s64 	%rd96, %rd1, %rd95;
	ld.global.u32 	%r100, [%rd96];
	mul.wide.s32 	%rd97, %r100, 4;
	add.s64 	%rd98, %rd7, %rd97;
	ld.global.u32 	%r52, [%rd98];
	add.s64 	%rd18, %rd8, %rd97;
	ld.global.u32 	%r53, [%rd18];
	setp.lt.s32 	%p28, %r53, 1;
	@%p28 bra 	$L__BB0_36;
	mov.b32 	%r129, 0;
	bra.uni 	$L__BB0_34;
$L__BB0_33:
	add.s32 	%r129, %r129, 1;
	setp.eq.s32 	%p30, %r129, %r53;
	@%p30 bra 	$L__BB0_36;
$L__BB0_34:
	add.s32 	%r56, %r129, %r52;
	mul.wide.s32 	%rd99, %r56, 4;
	add.s64 	%rd100, %rd6, %rd99;
	ld.global.u32 	%r102, [%rd100];
	setp.ne.s32 	%p29, %r102, %r21;
	@%p29 bra 	$L__BB0_33;
	add.s64 	%rd105, %rd5, %rd99;
	ld.global.u32 	%r107, [%rd105];
	add.s32 	%r108, %r107, 1;
	st.global.u32 	[%rd105], %r108;
	bra.uni 	$L__BB0_37;
$L__BB0_36:
	add.s32 	%r103, %r53, %r52;
	mul.wide.s32 	%rd101, %r103, 4;
	add.s64 	%rd102, %rd6, %rd101;
	st.global.u32 	[%rd102], %r21;
	add.s64 	%rd103, %rd5, %rd101;
	mov.b32 	%r104, 1;
	st.global.u32 	[%rd103], %r104;
	ld.global.u32 	%r105, [%rd18];
	add.s32 	%r106, %r105, 1;
	st.global.u32 	[%rd18], %r106;
$L__BB0_37:
	add.s32 	%r124, %r124, 1;
	ld.global.u32 	%r109, [%rd14+4];
	setp.lt.u32 	%p31, %r124, %r109;
	@%p31 bra 	$L__BB0_31;
$L__BB0_38:
	add.s32 	%r123, %r123, 1;
	setp.ne.s32 	%p32, %r123, %r119;
	@%p32 bra 	$L__BB0_21;
$L__BB0_39:
	add.s32 	%r110, %r110, %r5;
	setp.lt.s32 	%p33, %r110, %r2;
	@%p33 bra 	$L__BB0_4;
$L__BB0_40:
	ret;

}


// ===== COMPILED SASS (sm_100) =====

	.target	sm_100

	.elftype	@"ET_EXEC"


//--------------------- .note.nv.tkinfo           --------------------------
	.section	.note.nv.tkinfo,"",@"SHT_NOTE"
	.sectionflags	@"SHF_NOTE_NV_TKINFO"
	.tkinfo
        /*0018*/ 	.word	0x00000002
        /*0030*/ 	.string	""
        /*0030*/ 	.string	"ptxas"
        /*0030*/ 	.string	"Cuda compilation tools, release 13.0, V13.0.88"
        /*0030*/ 	.string	"Build cuda_13.0.r13.0/compiler.36424714_0"
        /*0030*/ 	.string	"-arch sm_100 -m 64 "



//--------------------- .note.nv.cuinfo           --------------------------
	.section	.note.nv.cuinfo,"",@"SHT_NOTE"
	.sectionflags	@"SHF_NOTE_NV_CUINFO"
        /*0018*/ 	.short	0x0002
        /*001a*/ 	.short	0x0064
        /*001c*/ 	.short	0x0082
	.zero		2


//--------------------- .nv.info                  --------------------------
	.section	.nv.info,"",@"SHT_CUDA_INFO"
	.align	4


	//----- nvinfo : EIATTR_REGCOUNT
	.align		4
        /*0000*/ 	.byte	0x04, 0x2f
        /*0002*/ 	.short	(.L_4 - .L_3)
	.align		4
.L_3:
        /*0004*/ 	.word	index@(_Z18gpu_ref_cn_threadsPjS_S_S_S_PiS0_S0_S0_S0_S0_S0_S0_S0_PxS0_S0_S0_)
        /*0008*/ 	.word	0x00000028


	//----- nvinfo : EIATTR_FRAME_SIZE
	.align		4
.L_4:
        /*000c*/ 	.byte	0x04, 0x11
        /*000e*/ 	.short	(.L_6 - .L_5)
	.align		4
.L_5:
        /*0010*/ 	.word	index@(_Z18gpu_ref_cn_threadsPjS_S_S_S_PiS0_S0_S0_S0_S0_S0_S0_S0_PxS0_S0_S0_)
        /*0014*/ 	.word	0x000000a0


	//----- nvinfo : EIATTR_MIN_STACK_SIZE
	.align		4
.L_6:
        /*0018*/ 	.byte	0x04, 0x12
        /*001a*/ 	.short	(.L_8 - .L_7)
	.align		4
.L_7:
        /*001c*/ 	.word	index@(_Z18gpu_ref_cn_threadsPjS_S_S_S_PiS0_S0_S0_S0_S0_S0_S0_S0_PxS0_S0_S0_)
        /*0020*/ 	.word	0x000000a0
.L_8:


//--------------------- .nv.compat                --------------------------
	.section	.nv.compat,"",@"SHT_CUDA_COMPAT_INFO"
	.align	4
        /*0000*/ 	.byte	0x02, 0x09, 0x00, 0x00, 0x02, 0x02, 0x01, 0x00, 0x02, 0x05, 0x05, 0x00, 0x03, 0x07, 0x01, 0x01
        /*0010*/ 	.byte	0x02, 0x03, 0x00, 0x00, 0x02, 0x06, 0x01, 0x00, 0x04, 0x0b, 0x08, 0x00, 0x09, 0x00, 0x00, 0x00
        /*0020*/ 	.byte	0x00, 0x00, 0x00, 0x00


//--------------------- .nv.info._Z18gpu_ref_cn_threadsPjS_S_S_S_PiS0_S0_S0_S0_S0_S0_S0_S0_PxS0_S0_S0_ --------------------------
	.section	.nv.info._Z18gpu_ref_cn_threadsPjS_S_S_S_PiS0_S0_S0_S0_S0_S0_S0_S0_PxS0_S0_S0_,"",@"SHT_CUDA_INFO"
	.sectionflags	@""
	.align	4


	//----- nvinfo : EIATTR_CUDA_API_VERSION
	.align		4
        /*0000*/ 	.byte	0x04, 0x37
        /*0002*/ 	.short	(.L_10 - .L_9)
.L_9:
        /*0004*/ 	.word	0x00000082


	//----- nvinfo : EIATTR_KPARAM_INFO
	.align		4
.L_10:
        /*0008*/ 	.byte	0x04, 0x17
        /*000a*/ 	.short	(.L_12 - .L_11)
.L_11:
        /*000c*/ 	.word	0x00000000
        /*0010*/ 	.short	0x0011
        /*0012*/ 	.short	0x0088
        /*0014*/ 	.byte	0x00, 0xf5, 0x21, 0x00


	//----- nvinfo : EIATTR_KPARAM_INFO
	.align		4
.L_12:
        /*0018*/ 	.byte	0x04, 0x17
        /*001a*/ 	.short	(.L_14 - .L_13)
.L_13:
        /*001c*/ 	.word	0x00000000
        /*0020*/ 	.short	0x0010
        /*0022*/ 	.short	0x0080
        /*0024*/ 	.byte	0x00, 0xf5, 0x21, 0x00


	//----- nvinfo : EIATTR_KPARAM_INFO
	.align		4
.L_14:
        /*0028*/ 	.byte	0x04, 0x17
        /*002a*/ 	.short	(.L_16 - .L_15)
.L_15:
        /*002c*/ 	.word	0x00000000
        /*0030*/ 	.short	0x000f
        /*0032*/ 	.short	0x0078
        /*0034*/ 	.byte	0x00, 0xf5, 0x21, 0x00


	//----- nvinfo : EIATTR_KPARAM_INFO
	.align		4
.L_16:
        /*0038*/ 	.byte	0x04, 0x17
        /*003a*/ 	.short	(.L_18 - .L_17)
.L_17:
        /*003c*/ 	.word	0x00000000
        /*0040*/ 	.short	0x000e
        /*0042*/ 	.short	0x0070
        /*0044*/ 	.byte	0x00, 0xf5, 0x21, 0x00


	//----- nvinfo : EIATTR_KPARAM_INFO
	.align		4
.L_18:
        /*0048*/ 	.byte	0x04, 0x17
        /*004a*/ 	.short	(.L_20 - .L_19)
.L_19:
        /*004c*/ 	.word	0x00000000
        /*0050*/ 	.short	0x000d
        /*0052*/ 	.short	0x0068
        /*0054*/ 	.byte	0x00, 0xf5, 0x21, 0x00


	//----- nvinfo : EIATTR_KPARAM_INFO
	.align		4
.L_20:
        /*0058*/ 	.byte	0x04, 0x17
        /*005a*/ 	.short	(.L_22 - .L_21)
.L_21:
        /*005c*/ 	.word	0x00000000
        /*0060*/ 	.short	0x000c
        /*0062*/ 	.short	0x0060
        /*0064*/ 	.byte	0x00, 0xf5, 0x21, 0x00


	//----- nvinfo : EIATTR_KPARAM_INFO
	.align		4
.L_22:
        /*0068*/ 	.byte	0x04, 0x17
        /*006a*/ 	.short	(.L_24 - .L_23)
.L_23:
        /*006c*/ 	.word	0x00000000
        /*0070*/ 	.short	0x000b
        /*0072*/ 	.short	0x0058
        /*0074*/ 	.byte	0x00, 0xf5, 0x21, 0x00


	//----- nvinfo : EIATTR_KPARAM_INFO
	.align		4
.L_24:
        /*0078*/ 	.byte	0x04, 0x17
        /*007a*/ 	.short	(.L_26 - .L_25)
.L_25:
        /*007c*/ 	.word	0x00000000
        /*0080*/ 	.short	0x000a
        /*0082*/ 	.short	0x0050
        /*0084*/ 	.byte	0x00, 0xf5, 0x21, 0x00


	//----- nvinfo : EIATTR_KPARAM_INFO
	.align		4
.L_26:
        /*0088*/ 	.byte	0x04, 0x17
        /*008a*/ 	.short	(.L_28 - .L_27)
.L_27:
        /*008c*/ 	.word	0x00000000
        /*0090*/ 	.short	0x0009
        /*0092*/ 	.short	0x0048
        /*0094*/ 	.byte	0x00, 0xf5, 0x21, 0x00


	//----- nvinfo : EIATTR_KPARAM_INFO
	.align		4
.L_28:
        /*0098*/ 	.byte	0x04, 0x17
        /*009a*/ 	.short	(.L_30 - .L_29)
.L_29:
        /*009c*/ 	.word	0x00000000
        /*00a0*/ 	.short	0x0008
        /*00a2*/ 	.short	0x0040
        /*00a4*/ 	.byte	0x00, 0xf5, 0x21, 0x00


	//----- nvinfo : EIATTR_KPARAM_INFO
	.align		4
.L_30:
        /*00a8*/ 	.byte	0x04, 0x17
        /*00aa*/ 	.short	(.L_32 - .L_31)
.L_31:
        /*00ac*/ 	.word	0x00000000
        /*00b0*/ 	.short	0x0007
        /*00b2*/ 	.short	0x0038
        /*00b4*/ 	.byte	0x00, 0xf5, 0x21, 0x00


	//----- nvinfo : EIATTR_KPARAM_INFO
	.align		4
.L_32:
        /*00b8*/ 	.byte	0x04, 0x17
        /*00ba*/ 	.short	(.L_34 - .L_33)
.L_33:
        /*00bc*/ 	.word	0x00000000
        /*00c0*/ 	.short	0x0006
        /*00c2*/ 	.short	0x0030
        /*00c4*/ 	.byte	0x00, 0xf5, 0x21, 0x00


	//----- nvinfo : EIATTR_KPARAM_INFO
	.align		4
.L_34:
        /*00c8*/ 	.byte	0x04, 0x17
        /*00ca*/ 	.short	(.L_36 - .L_35)
.L_35:
        /*00cc*/ 	.word	0x00000000
        /*00d0*/ 	.short	0x0005
        /*00d2*/ 	.short	0x0028
        /*00d4*/ 	.byte	0x00, 0xf5, 0x21, 0x00


	//----- nvinfo : EIATTR_KPARAM_INFO
	.align		4
.L_36:
        /*00d8*/ 	.byte	0x04, 0x17
        /*00da*/ 	.short	(.L_38 - .L_37)
.L_37:
        /*00dc*/ 	.word	0x00000000
        /*00e0*/ 	.short	0x0004
        /*00e2*/ 	.short	0x0020
        /*00e4*/ 	.byte	0x00, 0xf5, 0x21, 0x00


	//----- nvinfo : EIATTR_KPARAM_INFO
	.align		4
.L_38:
        /*00e8*/ 	.byte	0x04, 0x17
        /*00ea*/ 	.short	(.L_40 - .L_39)
.L_39:
        /*00ec*/ 	.word	0x00000000
        /*00f0*/ 	.short	0x0003
        /*00f2*/ 	.short	0x0018
        /*00f4*/ 	.byte	0x00, 0xf5, 0x21, 0x00


	//----- nvinfo : EIATTR_KPARAM_INFO
	.align		4
.L_40:
        /*00f8*/ 	.byte	0x04, 0x17
        /*00fa*/ 	.short	(.L_42 - .L_41)
.L_41:
        /*00fc*/ 	.word	0x00000000
        /*0100*/ 	.short	0x0002
        /*0102*/ 	.short	0x0010
        /*0104*/ 	.byte	0x00, 0xf5, 0x21, 0x00


	//----- nvinfo : EIATTR_KPARAM_INFO
	.align		4
.L_42:
        /*0108*/ 	.byte	0x04, 0x17
        /*010a*/ 	.short	(.L_44 - .L_43)
.L_43:
        /*010c*/ 	.word	0x00000000
        /*0110*/ 	.short	0x0001
        /*0112*/ 	.short	0x0008
        /*0114*/ 	.byte	0x00, 0xf5, 0x21, 0x00


	//----- nvinfo : EIATTR_KPARAM_INFO
	.align		4
.L_44:
        /*0118*/ 	.byte	0x04, 0x17
        /*011a*/ 	.short	(.L_46 - .L_45)
.L_45:
        /*011c*/ 	.word	0x00000000
        /*0120*/ 	.short	0x0000
        /*0122*/ 	.short	0x0000
        /*0124*/ 	.byte	0x00, 0xf5, 0x21, 0x00


	//----- nvinfo : EIATTR_SPARSE_MMA_MASK
	.align		4
.L_46:
        /*0128*/ 	.byte	0x03, 0x50
        /*012a*/ 	.short	0x0000


	//----- nvinfo : EIATTR_MAXREG_COUNT
	.align		4
        /*012c*/ 	.byte	0x03, 0x1b
        /*012e*/ 	.short	0x00ff


	//----- nvinfo : EIATTR_NUM_BARRIERS
	.align		4
        /*0130*/ 	.byte	0x02, 0x4c
        /*0132*/ 	.byte	0x01
	.zero		1


	//----- nvinfo : EIATTR_EXTERNS
	.align		4
        /*0134*/ 	.byte	0x04, 0x0f
        /*0136*/ 	.short	(.L_48 - .L_47)


	//   ....[0]....
	.align		4
.L_47:
        /*0138*/ 	.word	index@(vprintf)


	//----- nvinfo : EIATTR_MERCURY_ISA_VERSION
	.align		4
.L_48:
        /*013c*/ 	.byte	0x03, 0x5f
        /*013e*/ 	.short	0x0101


	//----- nvinfo : EIATTR_VRC_CTA_INIT_COUNT
	.align		4
        /*0140*/ 	.byte	0x02, 0x4a
	.zero		1
	.zero		1


	//----- nvinfo : EIATTR_SYSCALL_OFFSETS
	.align		4
        /*0144*/ 	.byte	0x04, 0x46
        /*0146*/ 	.short	(.L_50 - .L_49)


	//   ....[0]....
.L_49:
        /*0148*/ 	.word	0x00000270


	//   ....[1]....
        /*014c*/ 	.word	0x00000690


	//   ....[2]....
        /*0150*/ 	.word	0x00000920


	//----- nvinfo : EIATTR_EXIT_INSTR_OFFSETS
	.align		4
.L_50:
        /*0154*/ 	.byte	0x04, 0x1c
        /*0156*/ 	.short	(.L_52 - .L_51)


	//   ....[0]....
.L_51:
        /*0158*/ 	.word	0x000002b0


	//   ....[1]....
        /*015c*/ 	.word	0x00001280


	//----- nvinfo : EIATTR_CRS_STACK_SIZE
	.align		4
.L_52:
        /*0160*/ 	.byte	0x04, 0x1e
        /*0162*/ 	.short	(.L_54 - .L_53)
.L_53:
        /*0164*/ 	.word	0x00000000


	//----- nvinfo : EIATTR_CBANK_PARAM_SIZE
	.align		4
.L_54:
        /*0168*/ 	.byte	0x03, 0x19
        /*016a*/ 	.short	0x0090


	//----- nvinfo : EIATTR_PARAM_CBANK
	.align		4
        /*016c*/ 	.byte	0x04, 0x0a
        /*016e*/ 	.short	(.L_56 - .L_55)
	.align		4
.L_55:
        /*0170*/ 	.word	index@(.nv.constant0._Z18gpu_ref_cn_threadsPjS_S_S_S_PiS0_S0_S0_S0_S0_S0_S0_S0_PxS0_S0_S0_)
        /*0174*/ 	.short	0x0380
        /*0176*/ 	.short	0x0090


	//----- nvinfo : EIATTR_SW_WAR
	.align		4
.L_56:
        /*0178*/ 	.byte	0x04, 0x36
        /*017a*/ 	.short	(.L_58 - .L_57)
.L_57:
        /*017c*/ 	.word	0x00000008
.L_58:


//--------------------- .nv.callgraph             --------------------------
	.section	.nv.callgraph,"",@"SHT_CUDA_CALLGRAPH"
	.align	4
	.sectionentsize	8
	.align		4
        /*0000*/ 	.word	0x00000000
	.align		4
        /*0004*/ 	.word	0xffffffff
	.align		4
        /*0008*/ 	.word	index@(_Z18gpu_ref_cn_threadsPjS_S_S_S_PiS0_S0_S0_S0_S0_S0_S0_S0_PxS0_S0_S0_)
	.align		4
        /*000c*/ 	.word	index@(vprintf)
	.align		4
        /*0010*/ 	.word	0x00000000
	.align		4
        /*0014*/ 	.word	0xfffffffe
	.align		4
        /*0018*/ 	.word	0x00000000
	.align		4
        /*001c*/ 	.word	0xfffffffd
	.align		4
        /*0020*/ 	.word	0x00000000
	.align		4
        /*0024*/ 	.word	0xfffffffc


//--------------------- .nv.constant4             --------------------------
	.section	.nv.constant4,"a",@progbits
	.align	8
	.align		8
.nv.constant4:
        /*0000*/ 	.dword	vprintf
	.align		8
        /*0008*/ 	.dword	$str
	.align		8
        /*0010*/ 	.dword	$str$1
	.align		8
        /*0018*/ 	.dword	$str$2


//--------------------- .text._Z18gpu_ref_cn_threadsPjS_S_S_S_PiS0_S0_S0_S0_S0_S0_S0_S0_PxS0_S0_S0_ --------------------------
	.section	.text._Z18gpu_ref_cn_threadsPjS_S_S_S_PiS0_S0_S0_S0_S0_S0_S0_S0_PxS0_S0_S0_,"ax",@progbits
	.align	128
        .global         _Z18gpu_ref_cn_threadsPjS_S_S_S_PiS0_S0_S0_S0_S0_S0_S0_S0_PxS0_S0_S0_
        .type           _Z18gpu_ref_cn_threadsPjS_S_S_S_PiS0_S0_S0_S0_S0_S0_S0_S0_PxS0_S0_S0_,@function
        .size           _Z18gpu_ref_cn_threadsPjS_S_S_S_PiS0_S0_S0_S0_S0_S0_S0_S0_PxS0_S0_S0_,(.L_x_33 - _Z18gpu_ref_cn_threadsPjS_S_S_S_PiS0_S0_S0_S0_S0_S0_S0_S0_PxS0_S0_S0_)
        .other          _Z18gpu_ref_cn_threadsPjS_S_S_S_PiS0_S0_S0_S0_S0_S0_S0_S0_PxS0_S0_S0_,@"STO_CUDA_ENTRY STV_DEFAULT"
_Z18gpu_ref_cn_threadsPjS_S_S_S_PiS0_S0_S0_S0_S0_S0_S0_S0_PxS0_S0_S0_:
.text._Z18gpu_ref_cn_threadsPjS_S_S_S_PiS0_S0_S0_S0_S0_S0_S0_S0_PxS0_S0_S0_:
[----:B------:R-:W0:Y:S08]  /*0000*/  LDC R1, c[0x0][0x37c] ;  /* 0x0000df00ff017b82 */ /* 0x000e300000000800 */
[----:B------:R-:W1:Y:S01]  /*0010*/  LDC.64 R4, c[0x0][0x400] ;  /* 0x00010000ff047b82 */ /* 0x000e620000000a00 */
[----:B------:R-:W1:Y:S01]  /*0020*/  LDCU.64 UR36, c[0x0][0x358] ;  /* 0x00006b00ff2477ac */ /* 0x000e620008000a00 */
[----:B0-----:R-:W-:-:S06]  /*0030*/  VIADD R1, R1, 0xffffff60 ;  /* 0xffffff6001017836 */ /* 0x001fcc0000000000 */
[----:B------:R-:W0:Y:S08]  /*0040*/  LDC.64 R18, c[0x0][0x408] ;  /* 0x00010200ff127b82 */ /* 0x000e300000000a00 */
[----:B------:R-:W2:Y:S01]  /*0050*/  LDC.64 R2, c[0x0][0x3e0] ;  /* 0x0000f800ff027b82 */ /* 0x000ea20000000a00 */
[----:B-1----:R-:W3:Y:S04]  /*0060*/  LDG.E R17, desc[UR36][R4.64] ;  /* 0x0000002404117981 */ /* 0x002ee8000c1e1900 */
[----:B0-----:R-:W3:Y:S01]  /*0070*/  LDG.E R18, desc[UR36][R18.64] ;  /* 0x0000002412127981 */ /* 0x001ee2000c1e1900 */
[----:B------:R-:W0:Y:S01]  /*0080*/  S2R R28, SR_CTAID.X ;  /* 0x00000000001c7919 */ /* 0x000e220000002500 */
[----:B------:R-:W0:Y:S01]  /*0090*/  S2R R7, SR_TID.X ;  /* 0x0000000000077919 */ /* 0x000e220000002100 */
[----:B------:R-:W1:Y:S01]  /*00a0*/  LDCU UR5, c[0x0][0x2fc] ;  /* 0x00005f80ff0577ac */ /* 0x000e620008000800 */
[----:B--2---:R2:W5:Y:S01]  /*00b0*/  LDG.E R23, desc[UR36][R2.64] ;  /* 0x0000002402177981 */ /* 0x004562000c1e1900 */
[----:B------:R-:W0:Y:S01]  /*00c0*/  LDCU UR6, c[0x0][0x360] ;  /* 0x00006c00ff0677ac */ /* 0x000e220008000800 */
[----:B------:R-:W4:Y:S02]  /*00d0*/  LDCU UR4, c[0x0][0x2f8] ;  /* 0x00005f00ff0477ac */ /* 0x000f240008000800 */
[----:B----4-:R-:W-:-:S04]  /*00e0*/  IADD3 R29, P1, PT, R1, UR4, RZ ;  /* 0x00000004011d7c10 */ /* 0x010fc8000ff3e0ff */
[----:B------:R-:W-:Y:S01]  /*00f0*/  IADD3 R26, P2, PT, R29, 0x80, RZ ;  /* 0x000000801d1a7810 */ /* 0x000fe20007f5e0ff */
[----:B0-----:R-:W-:Y:S02]  /*0100*/  IMAD R28, R28, UR6, R7 ;  /* 0x000000061c1c7c24 */ /* 0x001fe4000f8e0207 */
[----:B-1----:R-:W-:-:S03]  /*0110*/  IMAD.X R27, RZ, RZ, UR5, P1 ;  /* 0x00000005ff1b7e24 */ /* 0x002fc600088e06ff */
[----:B------:R-:W-:Y:S02]  /*0120*/  ISETP.NE.AND P0, PT, R28, RZ, PT ;  /* 0x000000ff1c00720c */ /* 0x000fe40003f05270 */
[----:B--2---:R-:W-:Y:S01]  /*0130*/  IADD3.X R2, PT, PT, RZ, R27, RZ, P2, !PT ;  /* 0x0000001bff027210 */ /* 0x004fe200017fe4ff */
[----:B---3--:R-:W-:-:S10]  /*0140*/  IMAD R19, R17, R18, RZ ;  /* 0x0000001211137224 */ /* 0x008fd400078e02ff */
[----:B------:R-:W-:Y:S05]  /*0150*/  @P0 BRA `(.L_x_0) ;  /* 0x0000000000480947 */ /* 0x000fea0003800000 */
[----:B------:R-:W0:Y:S08]  /*0160*/  LDC.64 R6, c[0x0][0x3f8] ;  /* 0x0000fe00ff067b82 */ /* 0x000e300000000a00 */
[----:B------:R-:W1:Y:S08]  /*0170*/  LDC.64 R8, c[0x0][0x3f0] ;  /* 0x0000fc00ff087b82 */ /* 0x000e700000000a00 */
[----:B------:R-:W2:Y:S01]  /*0180*/  LDC.64 R10, c[0x0][0x3e8] ;  /* 0x0000fa00ff0a7b82 */ /* 0x000ea20000000a00 */
[----:B------:R-:W-:Y:S01]  /*0190*/  MOV R0, 0x0 ;  /* 0x0000000000007802 */ /* 0x000fe20000000f00 */
[----:B------:R-:W3:Y:S01]  /*01a0*/  LDCU.64 UR4, c[0x4][0x8] ;  /* 0x01000100ff0477ac */ /* 0x000ee20008000a00 */
[----:B0-----:R0:W4:Y:S04]  /*01b0*/  LDG.E R16, desc[UR36][R6.64] ;  /* 0x0000002406107981 */ /* 0x001128000c1e1900 */
[----:B-1----:R-:W4:Y:S04]  /*01c0*/  LDG.E.64 R8, desc[UR36][R8.64] ;  /* 0x0000002408087981 */ /* 0x002f28000c1e1b00 */
[----:B--2---:R-:W2:Y:S01]  /*01d0*/  LDG.E R22, desc[UR36][R10.64] ;  /* 0x000000240a167981 */ /* 0x004ea2000c1e1900 */
[----:B------:R1:W1:Y:S01]  /*01e0*/  LDC.64 R12, c[0x4][R0] ;  /* 0x01000000000c7b82 */ /* 0x0002620000000a00 */
[----:B---3--:R-:W-:Y:S01]  /*01f0*/  IMAD.U32 R4, RZ, RZ, UR4 ;  /* 0x00000004ff047e24 */ /* 0x008fe2000f8e00ff */
[----:B0-----:R-:W-:Y:S01]  /*0200*/  MOV R6, R26 ;  /* 0x0000001a00067202 */ /* 0x001fe20000000f00 */
[----:B------:R-:W-:-:S02]  /*0210*/  IMAD.U32 R5, RZ, RZ, UR5 ;  /* 0x00000005ff057e24 */ /* 0x000fc4000f8e00ff */
[----:B------:R-:W-:Y:S01]  /*0220*/  IMAD.MOV.U32 R7, RZ, RZ, R2 ;  /* 0x000000ffff077224 */ /* 0x000fe200078e0002 */
[----:B----4-:R0:W-:Y:S04]  /*0230*/  STL.128 [R1+0x90], R16 ;  /* 0x0000901001007387 */ /* 0x0101e80000100c00 */
[----:B------:R0:W-:Y:S04]  /*0240*/  STL.64 [R1+0x88], R8 ;  /* 0x0000880801007387 */ /* 0x0001e80000100a00 */
[----:B-12--5:R0:W-:Y:S02]  /*0250*/  STL.64 [R1+0x80], R22 ;  /* 0x0000801601007387 */ /* 0x0261e40000100a00 */
[----:B------:R-:W-:-:S07]  /*0260*/  LEPC R20, `(.L_x_0) ;  /* 0x000000001014794e */ /* 0x000fce0000000000 */
[----:B0-----:R-:W-:Y:S05]  /*0270*/  CALL.ABS.NOINC R12 ;  /* 0x000000000c007343 */ /* 0x001fea0003c00000 */
.L_x_0:
[----:B------:R-:W-:Y:S05]  /*0280*/  WARPSYNC.ALL ;  /* 0x0000000000007948 */ /* 0x000fea0003800000 */
[----:B------:R-:W-:Y:S01]  /*0290*/  BAR.SYNC.DEFER_BLOCKING 0x0 ;  /* 0x0000000000007b1d */ /* 0x000fe20000010000 */
[----:B-----5:R-:W-:-:S13]  /*02a0*/  ISETP.GE.AND P0, PT, R28, R23, PT ;  /* 0x000000171c00720c */ /* 0x020fda0003f06270 */
[----:B------:R-:W-:Y:S05]  /*02b0*/  @P0 EXIT ;  /* 0x000000000000094d */ /* 0x000fea0003800000 */
.L_x_31:
[----:B0-----:R-:W0:Y:S02]  /*02c0*/  LDC.64 R4, c[0x0][0x3b8] ;  /* 0x0000ee00ff047b82 */ /* 0x001e240000000a00 */
[----:B0-----:R-:W-:-:S06]  /*02d0*/  IMAD.WIDE R4, R28, 0x4, R4 ;  /* 0x000000041c047825 */ /* 0x001fcc00078e0204 */
[----:B------:R-:W2:Y:S01]  /*02e0*/  LDG.E R4, desc[UR36][R4.64] ;  /* 0x0000002404047981 */ /* 0x000ea2000c1e1900 */
[----:B------:R-:W-:Y:S01]  /*02f0*/  BSSY.RECONVERGENT B8, `(.L_x_1) ;  /* 0x00000f5000087945 */ /* 0x000fe20003800200 */
[----:B--2---:R-:W-:-:S13]  /*0300*/  ISETP.NE.AND P0, PT, R4, 0x2, PT ;  /* 0x000000020400780c */ /* 0x004fda0003f05270 */
[----:B------:R-:W-:Y:S05]  /*0310*/  @P0 BRA `(.L_x_2) ;  /* 0x0000000c00c80947 */ /* 0x000fea0003800000 */
[----:B------:R-:W0:Y:S08]  /*0320*/  LDC.64 R4, c[0x0][0x3a8] ;  /* 0x0000ea00ff047b82 */ /* 0x000e300000000a00 */
[----:B------:R-:W1:Y:S08]  /*0330*/  LDC.64 R10, c[0x0][0x3b0] ;  /* 0x0000ec00ff0a7b82 */ /* 0x000e700000000a00 */
[----:B------:R-:W2:Y:S01]  /*0340*/  LDC.64 R12, c[0x0][0x3c0] ;  /* 0x0000f000ff0c7b82 */ /* 0x000ea20000000a00 */
[----:B0-----:R-:W-:-:S07]  /*0350*/  IMAD.WIDE R4, R28, 0x4, R4 ;  /* 0x000000041c047825 */ /* 0x001fce00078e0204 */
[----:B------:R-:W0:Y:S01]  /*0360*/  LDC.64 R16, c[0x0][0x388] ;  /* 0x0000e200ff107b82 */ /* 0x000e220000000a00 */
[----:B------:R-:W1:Y:S01]  /*0370*/  LDG.E R5, desc[UR36][R4.64] ;  /* 0x0000002404057981 */ /* 0x000e62000c1e1900 */
[----:B0-----:R-:W-:-:S05]  /*0380*/  IMAD.WIDE R16, R28, 0x4, R16 ;  /* 0x000000041c107825 */ /* 0x001fca00078e0210 */
[----:B------:R0:W5:Y:S01]  /*0390*/  LDG.E R35, desc[UR36][R16.64] ;  /* 0x0000002410237981 */ /* 0x000162000c1e1900 */
[----:B-1----:R-:W-:-:S05]  /*03a0*/  IMAD.WIDE R6, R5, 0x4, R10 ;  /* 0x0000000405067825 */ /* 0x002fca00078e020a */
[----:B------:R-:W3:Y:S01]  /*03b0*/  LDG.E R25, desc[UR36][R6.64] ;  /* 0x0000002406197981 */ /* 0x000ee2000c1e1900 */
[C---:B------:R-:W-:Y:S02]  /*03c0*/  VIADD R3, R5.reuse, 0x1 ;  /* 0x0000000105037836 */ /* 0x040fe40000000000 */
[----:B--2---:R-:W-:-:S04]  /*03d0*/  IMAD.WIDE R8, R5, 0x4, R12 ;  /* 0x0000000405087825 */ /* 0x004fc800078e020c */
[C---:B------:R-:W-:Y:S01]  /*03e0*/  IMAD.WIDE R12, R3.reuse, 0x4, R12 ;  /* 0x00000004030c7825 */ /* 0x040fe200078e020c */
[----:B------:R0:W2:Y:S03]  /*03f0*/  LDG.E R0, desc[UR36][R8.64] ;  /* 0x0000002408007981 */ /* 0x0000a6000c1e1900 */
[----:B------:R-:W-:Y:S02]  /*0400*/  IMAD.WIDE R10, R3, 0x4, R10 ;  /* 0x00000004030a7825 */ /* 0x000fe400078e020a */
[----:B------:R-:W2:Y:S04]  /*0410*/  LDG.E R12, desc[UR36][R12.64] ;  /* 0x000000240c0c7981 */ /* 0x000ea8000c1e1900 */
[----:B------:R-:W4:Y:S01]  /*0420*/  LDG.E R10, desc[UR36][R10.64] ;  /* 0x000000240a0a7981 */ /* 0x000f22000c1e1900 */
[----:B------:R-:W-:Y:S01]  /*0430*/  HFMA2 R22, -RZ, RZ, 0, 0 ;  /* 0x00000000ff167431 */ /* 0x000fe200000001ff */
[----:B------:R-:W-:Y:S01]  /*0440*/  BSSY.RECONVERGENT B7, `(.L_x_3) ;  /* 0x0000041000077945 */ /* 0x000fe20003800200 */
[----:B---3--:R-:W-:-:S13]  /*0450*/  ISETP.NE.AND P0, PT, R25, -0x1, PT ;  /* 0xffffffff1900780c */ /* 0x008fda0003f05270 */
[----:B------:R-:W-:Y:S01]  /*0460*/  @!P0 MOV R3, RZ ;  /* 0x000000ff00038202 */ /* 0x000fe20000000f00 */
[----:B--2---:R-:W-:Y:S01]  /*0470*/  @!P0 IMAD.MOV.U32 R0, RZ, RZ, R12 ;  /* 0x000000ffff008224 */ /* 0x004fe200078e000c */
[----:B------:R-:W-:Y:S01]  /*0480*/  @P0 MOV R3, R12 ;  /* 0x0000000c00030202 */ /* 0x000fe20000000f00 */
[----:B------:R-:W-:Y:S02]  /*0490*/  @!P0 IMAD.MOV.U32 R4, RZ, RZ, -0x1 ;  /* 0xffffffffff048424 */ /* 0x000fe400078e00ff */
[--C-:B----4-:R-:W-:Y:S02]  /*04a0*/  @!P0 IMAD.MOV.U32 R25, RZ, RZ, R10.reuse ;  /* 0x000000ffff198224 */ /* 0x110fe400078e000a */
[----:B------:R-:W-:Y:S01]  /*04b0*/  @P0 IMAD.MOV.U32 R4, RZ, RZ, R10 ;  /* 0x000000ffff040224 */ /* 0x000fe200078e000a */
[----:B------:R-:W-:-:S04]  /*04c0*/  ISETP.GE.AND P0, PT, R0, R3, PT ;  /* 0x000000030000720c */ /* 0x000fc80003f06270 */
[----:B------:R-:W-:Y:S02]  /*04d0*/  SEL R33, R4, R25, !P0 ;  /* 0x0000001904217207 */ /* 0x000fe40004000000 */
[----:B0-----:R-:W-:-:S07]  /*04e0*/  SEL R25, R25, R4, !P0 ;  /* 0x0000000419197207 */ /* 0x001fce0004000000 */
.L_x_10:
[----:B------:R-:W2:Y:S01]  /*04f0*/  LDG.E R32, desc[UR36][R16.64+0x4] ;  /* 0x0000042410207981 */ /* 0x000ea2000c1e1900 */
[----:B0-----:R-:W0:Y:S01]  /*0500*/  LDCU UR4, c[0x0][0x2f8] ;  /* 0x00005f00ff0477ac */ /* 0x001e220008000800 */
[----:B-----5:R-:W-:Y:S02]  /*0510*/  IMAD.MOV.U32 R31, RZ, RZ, R35 ;  /* 0x000000ffff1f7224 */ /* 0x020fe400078e0023 */
[----:B0-----:R-:W-:Y:S01]  /*0520*/  VIADD R18, R26, -UR4 ;  /* 0x800000041a127c36 */ /* 0x001fe20008000000 */
[----:B--2---:R-:W-:-:S13]  /*0530*/  ISETP.GE.U32.AND P0, PT, R35, R32, PT ;  /* 0x000000202300720c */ /* 0x004fda0003f06070 */
[----:B------:R-:W-:Y:S05]  /*0540*/  @P0 BRA `(.L_x_4) ;  /* 0x0000000000c00947 */ /* 0x000fea0003800000 */
[----:B------:R-:W0:Y:S08]  /*0550*/  LDC.64 R4, c[0x0][0x398] ;  /* 0x0000e600ff047b82 */ /* 0x000e300000000a00 */
[----:B------:R-:W1:Y:S01]  /*0560*/  LDC.64 R6, c[0x0][0x3d0] ;  /* 0x0000f400ff067b82 */ /* 0x000e620000000a00 */
[----:B0-----:R-:W-:-:S05]  /*0570*/  IMAD.WIDE R4, R35, 0x4, R4 ;  /* 0x0000000423047825 */ /* 0x001fca00078e0204 */
[----:B------:R-:W1:Y:S01]  /*0580*/  LDG.E R30, desc[UR36][R4.64] ;  /* 0x00000024041e7981 */ /* 0x000e62000c1e1900 */
[----:B------:R-:W-:Y:S01]  /*0590*/  ISETP.NE.AND P0, PT, R28, 0x83ea7, PT ;  /* 0x00083ea71c00780c */ /* 0x000fe20003f05270 */
[----:B------:R-:W-:Y:S01]  /*05a0*/  BSSY.RECONVERGENT B6, `(.L_x_5) ;  /* 0x0000010000067945 */ /* 0x000fe20003800200 */
[----:B-1----:R-:W-:-:S05]  /*05b0*/  IMAD.WIDE R6, R30, 0x4, R6 ;  /* 0x000000041e067825 */ /* 0x002fca00078e0206 */
[----:B------:R0:W5:Y:S06]  /*05c0*/  LDG.E R24, desc[UR36][R6.64] ;  /* 0x0000002406187981 */ /* 0x00016c000c1e1900 */
[----:B------:R-:W-:Y:S05]  /*05d0*/  @P0 BRA `(.L_x_6) ;  /* 0x0000000000300947 */ /* 0x000fea0003800000 */
[----:B------:R-:W-:Y:S01]  /*05e0*/  MOV R8, 0x0 ;  /* 0x0000000000087802 */ /* 0x000fe20000000f00 */
[----:B-----5:R1:W-:Y:S01]  /*05f0*/  STL.64 [R18], R24 ;  /* 0x0000001812007387 */ /* 0x0203e20000100a00 */
[----:B------:R-:W2:Y:S01]  /*0600*/  LDCU.64 UR4, c[0x4][0x10] ;  /* 0x01000200ff0477ac */ /* 0x000ea20008000a00 */
[----:B------:R-:W-:-:S03]  /*0610*/  IADD3 R26, P0, PT, R29, 0x80, RZ ;  /* 0x000000801d1a7810 */ /* 0x000fc60007f1e0ff */
[----:B------:R-:W3:Y:S01]  /*0620*/  LDC.64 R8, c[0x4][R8] ;  /* 0x0100000008087b82 */ /* 0x000ee20000000a00 */
[----:B------:R-:W-:Y:S01]  /*0630*/  IADD3.X R2, PT, PT, RZ, R27, RZ, P0, !PT ;  /* 0x0000001bff027210 */ /* 0x000fe200007fe4ff */
[----:B0-----:R-:W-:-:S03]  /*0640*/  IMAD.MOV.U32 R6, RZ, RZ, R26 ;  /* 0x000000ffff067224 */ /* 0x001fc600078e001a */
[----:B------:R-:W-:Y:S01]  /*0650*/  MOV R7, R2 ;  /* 0x0000000200077202 */ /* 0x000fe20000000f00 */
[----:B--2---:R-:W-:Y:S01]  /*0660*/  IMAD.U32 R4, RZ, RZ, UR4 ;  /* 0x00000004ff047e24 */ /* 0x004fe2000f8e00ff */
[----:B-1----:R-:W-:-:S07]  /*0670*/  MOV R5, UR5 ;  /* 0x0000000500057c02 */ /* 0x002fce0008000f00 */
[----:B------:R-:W-:-:S07]  /*0680*/  LEPC R20, `(.L_x_6) ;  /* 0x000000001014794e */ /* 0x000fce0000000000 */
[----:B---3--:R-:W-:Y:S05]  /*0690*/  CALL.ABS.NOINC R8 ;  /* 0x0000000008007343 */ /* 0x008fea0003c00000 */
.L_x_6:
[----:B------:R-:W-:Y:S05]  /*06a0*/  BSYNC.RECONVERGENT B6 ;  /* 0x0000000000067941 */ /* 0x000fea0003800200 */
.L_x_5:
[----:B-----5:R-:W-:Y:S01]  /*06b0*/  ISETP.NE.AND P1, PT, R24, R25, PT ;  /* 0x000000191800720c */ /* 0x020fe20003f25270 */
[----:B------:R-:W-:Y:S01]  /*06c0*/  BSSY.RECONVERGENT B0, `(.L_x_7) ;  /* 0x0000016000007945 */ /* 0x000fe20003800200 */
[----:B------:R-:W-:-:S11]  /*06d0*/  PLOP3.LUT P0, PT, PT, PT, PT, 0x80, 0x8 ;  /* 0x000000000008781c */ /* 0x000fd60003f0f070 */
[----:B------:R-:W-:Y:S05]  /*06e0*/  @P1 BRA `(.L_x_8) ;  /* 0x00000000004c1947 */ /* 0x000fea0003800000 */
[----:B------:R-:W1:Y:S02]  /*06f0*/  LDC.64 R4, c[0x0][0x380] ;  /* 0x0000e000ff047b82 */ /* 0x000e640000000a00 */
[----:B-1----:R-:W-:-:S05]  /*0700*/  IMAD.WIDE R4, R30, 0x4, R4 ;  /* 0x000000041e047825 */ /* 0x002fca00078e0204 */
[----:B------:R-:W2:Y:S04]  /*0710*/  LDG.E R0, desc[UR36][R4.64] ;  /* 0x0000002404007981 */ /* 0x000ea8000c1e1900 */
[----:B------:R-:W2:Y:S01]  /*0720*/  LDG.E R13, desc[UR36][R4.64+0x4] ;  /* 0x00000424040d7981 */ /* 0x000ea2000c1e1900 */
[C---:B------:R-:W-:Y:S01]  /*0730*/  IMAD R3, R22.reuse, 0x4, R1 ;  /* 0x0000000416037824 */ /* 0x040fe200078e0201 */
[----:B------:R-:W-:-:S04]  /*0740*/  IADD3 R22, PT, PT, R22, 0x1, RZ ;  /* 0x0000000116167810 */ /* 0x000fc80007ffe0ff */
[----:B------:R1:W-:Y:S01]  /*0750*/  STL [R3], R30 ;  /* 0x0000001e03007387 */ /* 0x0003e20000100800 */
[----:B--2---:R-:W-:-:S13]  /*0760*/  ISETP.GE.U32.AND P1, PT, R0, R13, PT ;  /* 0x0000000d0000720c */ /* 0x004fda0003f26070 */
[----:B-1----:R-:W-:Y:S05]  /*0770*/  @P1 BRA `(.L_x_8) ;  /* 0x0000000000281947 */ /* 0x002fea0003800000 */
[----:B------:R-:W1:Y:S08]  /*0780*/  LDC.64 R4, c[0x0][0x3b8] ;  /* 0x0000ee00ff047b82 */ /* 0x000e700000000a00 */
[----:B0-----:R-:W0:Y:S02]  /*0790*/  LDC.64 R6, c[0x0][0x390] ;  /* 0x0000e400ff067b82 */ /* 0x001e240000000a00 */
.L_x_9:
[----:B0-----:R-:W-:-:S05]  /*07a0*/  IMAD.WIDE R10, R0, 0x4, R6 ;  /* 0x00000004000a7825 */ /* 0x001fca00078e0206 */
[----:B------:R-:W1:Y:S02]  /*07b0*/  LDG.E R9, desc[UR36][R10.64] ;  /* 0x000000240a097981 */ /* 0x000e64000c1e1900 */
[----:B-1----:R-:W-:-:S06]  /*07c0*/  IMAD.WIDE R8, R9, 0x4, R4 ;  /* 0x0000000409087825 */ /* 0x002fcc00078e0204 */
[----:B------:R-:W2:Y:S01]  /*07d0*/  LDG.E R8, desc[UR36][R8.64] ;  /* 0x0000002408087981 */ /* 0x000ea2000c1e1900 */
[----:B------:R-:W-:-:S05]  /*07e0*/  VIADD R0, R0, 0x1 ;  /* 0x0000000100007836 */ /* 0x000fca0000000000 */
[----:B------:R-:W-:Y:S02]  /*07f0*/  ISETP.LT.U32.AND P1, PT, R0, R13, PT ;  /* 0x0000000d0000720c */ /* 0x000fe40003f21070 */
[----:B--2---:R-:W-:-:S13]  /*0800*/  ISETP.NE.AND P0, PT, R8, 0x1, PT ;  /* 0x000000010800780c */ /* 0x004fda0003f05270 */
[----:B------:R-:W-:Y:S05]  /*0810*/  @P0 BRA P1, `(.L_x_9) ;  /* 0xfffffffc00e00947 */ /* 0x000fea000083ffff */
.L_x_8:
[----:B------:R-:W-:Y:S05]  /*0820*/  BSYNC.RECONVERGENT B0 ;  /* 0x0000000000007941 */ /* 0x000fea0003800200 */
.L_x_7:
[----:B------:R-:W-:Y:S01]  /*0830*/  IADD3 R35, PT, PT, R35, 0x1, RZ ;  /* 0x0000000123237810 */ /* 0x000fe20007ffe0ff */
[----:B------:R-:W-:Y:S06]  /*0840*/  @P0 BRA `(.L_x_10) ;  /* 0xfffffffc00280947 */ /* 0x000fec000383ffff */
.L_x_4:
[----:B------:R-:W-:Y:S05]  /*0850*/  BSYNC.RECONVERGENT B7 ;  /* 0x0000000000077941 */ /* 0x000fea0003800200 */
.L_x_3:
[----:B------:R-:W-:Y:S01]  /*0860*/  ISETP.NE.AND P0, PT, R28, 0x83ea7, PT ;  /* 0x00083ea71c00780c */ /* 0x000fe20003f05270 */
[----:B------:R-:W-:-:S12]  /*0870*/  BSSY.RECONVERGENT B6, `(.L_x_11) ;  /* 0x000000c000067945 */ /* 0x000fd80003800200 */
[----:B------:R-:W-:Y:S05]  /*0880*/  @P0 BRA `(.L_x_12) ;  /* 0x0000000000280947 */ /* 0x000fea0003800000 */
[----:B------:R-:W-:Y:S01]  /*0890*/  MOV R8, 0x0 ;  /* 0x0000000000087802 */ /* 0x000fe20000000f00 */
[----:B------:R1:W-:Y:S01]  /*08a0*/  STL [R18], R22 ;  /* 0x0000001612007387 */ /* 0x0003e20000100800 */
[----:B------:R-:W2:Y:S01]  /*08b0*/  LDCU.64 UR4, c[0x4][0x18] ;  /* 0x01000300ff0477ac */ /* 0x000ea20008000a00 */
[----:B0-----:R-:W-:Y:S01]  /*08c0*/  IMAD.MOV.U32 R6, RZ, RZ, R26 ;  /* 0x000000ffff067224 */ /* 0x001fe200078e001a */
[----:B------:R-:W-:Y:S02]  /*08d0*/  MOV R7, R2 ;  /* 0x0000000200077202 */ /* 0x000fe40000000f00 */
[----:B------:R-:W0:Y:S01]  /*08e0*/  LDC.64 R8, c[0x4][R8] ;  /* 0x0100000008087b82 */ /* 0x000e220000000a00 */
[----:B--2---:R-:W-:Y:S01]  /*08f0*/  IMAD.U32 R4, RZ, RZ, UR4 ;  /* 0x00000004ff047e24 */ /* 0x004fe2000f8e00ff */
[----:B-1----:R-:W-:-:S07]  /*0900*/  MOV R5, UR5 ;  /* 0x0000000500057c02 */ /* 0x002fce0008000f00 */
[----:B------:R-:W-:-:S07]  /*0910*/  LEPC R20, `(.L_x_12) ;  /* 0x000000001014794e */ /* 0x000fce0000000000 */
[----:B0-----:R-:W-:Y:S05]  /*0920*/  CALL.ABS.NOINC R8 ;  /* 0x0000000008007343 */ /* 0x001fea0003c00000 */
.L_x_12:
[----:B------:R-:W-:Y:S05]  /*0930*/  BSYNC.RECONVERGENT B6 ;  /* 0x0000000000067941 */ /* 0x000fea0003800200 */
.L_x_11:
[----:B------:R-:W-:-:S04]  /*0940*/  ISETP.GE.AND P0, PT, R22, 0x1, PT ;  /* 0x000000011600780c */ /* 0x000fc80003f06270 */
[----:B------:R-:W-:-:S13]  /*0950*/  ISETP.LT.U32.OR P0, PT, R31, R32, !P0 ;  /* 0x000000201f00720c */ /* 0x000fda0004701470 */
[----:B------:R-:W-:Y:S05]  /*0960*/  @P0 BRA `(.L_x_2) ;  /* 0x0000000800340947 */ /* 0x000fea0003800000 */
[----:B------:R-:W1:Y:S01]  /*0970*/  LDC.64 R4, c[0x0][0x3c8] ;  /* 0x0000f200ff047b82 */ /* 0x000e620000000a00 */
[----:B------:R-:W-:Y:S02]  /*0980*/  IMAD.MOV.U32 R3, RZ, RZ, RZ ;  /* 0x000000ffff037224 */ /* 0x000fe400078e00ff */
[----:B-1----:R-:W-:-:S07]  /*0990*/  IMAD.WIDE R4, R33, 0x4, R4 ;  /* 0x0000000421047825 */ /* 0x002fce00078e0204 */
.L_x_30:
[----:B------:R-:W-:Y:S01]  /*09a0*/  LEA R0, R3, R1, 0x2 ;  /* 0x0000000103007211 */ /* 0x000fe200078e10ff */
[----:B------:R-:W1:Y:S04]  /*09b0*/  LDC.64 R8, c[0x0][0x3d0] ;  /* 0x0000f400ff087b82 */ /* 0x000e680000000a00 */
[----:B------:R-:W1:Y:S04]  /*09c0*/  LDL R13, [R0] ;  /* 0x00000000000d7983 */ /* 0x000e680000100800 */
[----:B------:R-:W2:Y:S01]  /*09d0*/  LDC.64 R10, c[0x0][0x3c8] ;  /* 0x0000f200ff0a7b82 */ /* 0x000ea20000000a00 */
[----:B-1----:R-:W-:-:S05]  /*09e0*/  IMAD.WIDE R8, R13, 0x4, R8 ;  /* 0x000000040d087825 */ /* 0x002fca00078e0208 */
[----:B------:R-:W2:Y:S04]  /*09f0*/  LDG.E R18, desc[UR36][R8.64] ;  /* 0x0000002408127981 */ /* 0x000ea8000c1e1900 */
[----:B------:R1:W-:Y:S01]  /*0a00*/  STG.E desc[UR36][R8.64], R33 ;  /* 0x0000002108007986 */ /* 0x0003e2000c101924 */
[----:B--2---:R-:W-:-:S05]  /*0a10*/  IMAD.WIDE R10, R18, 0x4, R10 ;  /* 0x00000004120a7825 */ /* 0x004fca00078e020a */
[----:B0-----:R-:W2:Y:S02]  /*0a20*/  LDG.E R6, desc[UR36][R10.64] ;  /* 0x000000240a067981 */ /* 0x001ea4000c1e1900 */
[----:B--2---:R-:W-:Y:S02]  /*0a30*/  VIADD R15, R6, 0xffffffff ;  /* 0xffffffff060f7836 */ /* 0x004fe40000000000 */
[----:B------:R-:W0:Y:S03]  /*0a40*/  LDC.64 R6, c[0x0][0x380] ;  /* 0x0000e000ff067b82 */ /* 0x000e260000000a00 */
[----:B------:R1:W-:Y:S04]  /*0a50*/  STG.E desc[UR36][R10.64], R15 ;  /* 0x0000000f0a007986 */ /* 0x0003e8000c101924 */
[----:B------:R-:W2:Y:S01]  /*0a60*/  LDG.E R12, desc[UR36][R4.64] ;  /* 0x00000024040c7981 */ /* 0x000ea2000c1e1900 */
[----:B0-----:R-:W-:Y:S01]  /*0a70*/  IMAD.WIDE R6, R13, 0x4, R6 ;  /* 0x000000040d067825 */ /* 0x001fe200078e0206 */
[----:B--2---:R-:W-:-:S05]  /*0a80*/  IADD3 R17, PT, PT, R12, 0x1, RZ ;  /* 0x000000010c117810 */ /* 0x004fca0007ffe0ff */
[----:B------:R1:W-:Y:S04]  /*0a90*/  STG.E desc[UR36][R4.64], R17 ;  /* 0x0000001104007986 */ /* 0x0003e8000c101924 */
[----:B------:R-:W2:Y:S04]  /*0aa0*/  LDG.E R0, desc[UR36][R6.64] ;  /* 0x0000002406007981 */ /* 0x000ea8000c1e1900 */
[----:B------:R-:W2:Y:S01]  /*0ab0*/  LDG.E R13, desc[UR36][R6.64+0x4] ;  /* 0x00000424060d7981 */ /* 0x000ea2000c1e1900 */
[----:B------:R-:W-:Y:S01]  /*0ac0*/  VIADD R3, R3, 0x1 ;  /* 0x0000000103037836 */ /* 0x000fe20000000000 */
[----:B------:R-:W-:Y:S04]  /*0ad0*/  BSSY.RECONVERGENT B0, `(.L_x_13) ;  /* 0x0000045000007945 */ /* 0x000fe80003800200 */
[----:B------:R-:W-:-:S02]  /*0ae0*/  ISETP.NE.AND P0, PT, R3, R22, PT ;  /* 0x000000160300720c */ /* 0x000fc40003f05270 */
[----:B--2---:R-:W-:-:S13]  /*0af0*/  ISETP.GE.U32.AND P1, PT, R0, R13, PT ;  /* 0x0000000d0000720c */ /* 0x004fda0003f26070 */
[----:B-1----:R-:W-:Y:S05]  /*0b00*/  @P1 BRA `(.L_x_14) ;  /* 0x0000000400041947 */ /* 0x002fea0003800000 */
[----:B------:R-:W-:Y:S01]  /*0b10*/  BSSY.RECONVERGENT B1, `(.L_x_15) ;  /* 0x000003f000017945 */ /* 0x000fe20003800200 */
.L_x_21:
[----:B------:R-:W0:Y:S08]  /*0b20*/  LDC.64 R12, c[0x0][0x390] ;  /* 0x0000e400ff0c7b82 */ /* 0x000e300000000a00 */
[----:B------:R-:W1:Y:S08]  /*0b30*/  LDC.64 R8, c[0x0][0x3b8] ;  /* 0x0000ee00ff087b82 */ /* 0x000e700000000a00 */
[----:B------:R-:W2:Y:S01]  /*0b40*/  LDC.64 R10, c[0x0][0x3a8] ;  /* 0x0000ea00ff0a7b82 */ /* 0x000ea20000000a00 */
[----:B0-----:R-:W-:-:S06]  /*0b50*/  IMAD.WIDE R12, R0, 0x4, R12 ;  /* 0x00000004000c7825 */ /* 0x001fcc00078e020c */
[----:B------:R-:W1:Y:S02]  /*0b60*/  LDG.E R13, desc[UR36][R12.64] ;  /* 0x000000240c0d7981 */ /* 0x000e64000c1e1900 */
[----:B-1----:R-:W-:-:S05]  /*0b70*/  IMAD.WIDE R8, R13, 0x4, R8 ;  /* 0x000000040d087825 */ /* 0x002fca00078e0208 */
[----:B------:R-:W3:Y:S01]  /*0b80*/  LDG.E R20, desc[UR36][R8.64] ;  /* 0x0000002408147981 */ /* 0x000ee2000c1e1900 */
[----:B------:R-:W-:Y:S01]  /*0b90*/  BSSY.RECONVERGENT B2, `(.L_x_16) ;  /* 0x0000032000027945 */ /* 0x000fe20003800200 */
[----:B--2---:R-:W-:Y:S01]  /*0ba0*/  IMAD.WIDE R10, R13, 0x4, R10 ;  /* 0x000000040d0a7825 */ /* 0x004fe200078e020a */
[----:B---3--:R-:W-:-:S13]  /*0bb0*/  ISETP.GE.AND P1, PT, R20, 0x1, PT ;  /* 0x000000011400780c */ /* 0x008fda0003f26270 */
[----:B------:R-:W-:Y:S05]  /*0bc0*/  @!P1 BRA `(.L_x_17) ;  /* 0x0000000000b89947 */ /* 0x000fea0003800000 */
[----:B------:R-:W2:Y:S01]  /*0bd0*/  LDG.E R21, desc[UR36][R10.64] ;  /* 0x000000240a157981 */ /* 0x000ea2000c1e1900 */
[----:B------:R-:W0:Y:S02]  /*0be0*/  LDCU.64 UR4, c[0x0][0x3b0] ;  /* 0x00007600ff0477ac */ /* 0x000e240008000a00 */
[----:B0-----:R-:W-:Y:S01]  /*0bf0*/  MOV R16, UR4 ;  /* 0x0000000400107c02 */ /* 0x001fe20008000f00 */
[----:B------:R-:W-:-:S04]  /*0c00*/  IMAD.U32 R17, RZ, RZ, UR5 ;  /* 0x00000005ff117e24 */ /* 0x000fc8000f8e00ff */
[----:B--2---:R-:W-:-:S05]  /*0c10*/  IMAD.WIDE R12, R21, 0x4, R16 ;  /* 0x00000004150c7825 */ /* 0x004fca00078e0210 */
[----:B------:R-:W2:Y:S01]  /*0c20*/  LDG.E R15, desc[UR36][R12.64] ;  /* 0x000000240c0f7981 */ /* 0x000ea2000c1e1900 */
[----:B------:R-:W-:Y:S01]  /*0c30*/  BSSY.RELIABLE B3, `(.L_x_18) ;  /* 0x0000014000037945 */ /* 0x000fe20003800100 */
[----:B------:R-:W-:Y:S02]  /*0c40*/  MOV R25, R21 ;  /* 0x0000001500197202 */ /* 0x000fe40000000f00 */
[----:B--2---:R-:W-:-:S13]  /*0c50*/  ISETP.NE.AND P1, PT, R15, R18, PT ;  /* 0x000000120f00720c */ /* 0x004fda0003f25270 */
[----:B------:R-:W-:Y:S05]  /*0c60*/  @!P1 BRA `(.L_x_19) ;  /* 0x0000000000409947 */ /* 0x000fea0003800000 */
[----:B------:R-:W-:Y:S01]  /*0c70*/  BSSY.RELIABLE B4, `(.L_x_19) ;  /* 0x000000f000047945 */ /* 0x000fe20003800100 */
[----:B------:R-:W-:-:S07]  /*0c80*/  IMAD.MOV.U32 R10, RZ, RZ, RZ ;  /* 0x000000ffff0a7224 */ /* 0x000fce00078e00ff */
.L_x_20:
[----:B------:R-:W-:-:S04]  /*0c90*/  IADD3 R10, PT, PT, R10, 0x1, RZ ;  /* 0x000000010a0a7810 */ /* 0x000fc80007ffe0ff */
[----:B------:R-:W-:-:S13]  /*0ca0*/  ISETP.NE.AND P1, PT, R10, R20, PT ;  /* 0x000000140a00720c */ /* 0x000fda0003f25270 */
[----:B------:R-:W-:Y:S05]  /*0cb0*/  @!P1 BREAK.RELIABLE B4 ;  /* 0x0000000000049942 */ /* 0x000fea0003800100 */
[----:B------:R-:W-:Y:S05]  /*0cc0*/  @!P1 BREAK.RELIABLE B3 ;  /* 0x0000000000039942 */ /* 0x000fea0003800100 */
[----:B------:R-:W-:Y:S05]  /*0cd0*/  @!P1 BRA `(.L_x_17) ;  /* 0x0000000000749947 */ /* 0x000fea0003800000 */
[----:B------:R-:W0:Y:S01]  /*0ce0*/  LDCU.64 UR4, c[0x0][0x3b0] ;  /* 0x00007600ff0477ac */ /* 0x000e220008000a00 */
[----:B------:R-:W-:Y:S01]  /*0cf0*/  IMAD.IADD R25, R21, 0x1, R10 ;  /* 0x0000000115197824 */ /* 0x000fe200078e020a */
[----:B0-----:R-:W-:Y:S01]  /*0d00*/  MOV R16, UR4 ;  /* 0x0000000400107c02 */ /* 0x001fe20008000f00 */
[----:B------:R-:W-:-:S04]  /*0d10*/  IMAD.U32 R17, RZ, RZ, UR5 ;  /* 0x00000005ff117e24 */ /* 0x000fc8000f8e00ff */
[----:B------:R-:W-:-:S05]  /*0d20*/  IMAD.WIDE R12, R25, 0x4, R16 ;  /* 0x00000004190c7825 */ /* 0x000fca00078e0210 */
[----:B------:R-:W2:Y:S02]  /*0d30*/  LDG.E R11, desc[UR36][R12.64] ;  /* 0x000000240c0b7981 */ /* 0x000ea4000c1e1900 */
[----:B--2---:R-:W-:-:S13]  /*0d40*/  ISETP.NE.AND P1, PT, R11, R18, PT ;  /* 0x000000120b00720c */ /* 0x004fda0003f25270 */
[----:B------:R-:W-:Y:S05]  /*0d50*/  @P1 BRA `(.L_x_20) ;  /* 0xfffffffc00cc1947 */ /* 0x000fea000383ffff */
[----:B------:R-:W-:Y:S05]  /*0d60*/  BSYNC.RELIABLE B4 ;  /* 0x0000000000047941 */ /* 0x000fea0003800100 */
.L_x_19:
[----:B------:R-:W-:Y:S05]  /*0d70*/  BSYNC.RELIABLE B3 ;  /* 0x0000000000037941 */ /* 0x000fea0003800100 */
.L_x_18:
[----:B------:R-:W0:Y:S02]  /*0d80*/  LDC.64 R14, c[0x0][0x3c0] ;  /* 0x0000f000ff0e7b82 */ /* 0x000e240000000a00 */
[----:B0-----:R-:W-:-:S05]  /*0d90*/  IMAD.WIDE R10, R25, 0x4, R14 ;  /* 0x00000004190a7825 */ /* 0x001fca00078e020e */
[----:B------:R-:W2:Y:S02]  /*0da0*/  LDG.E R24, desc[UR36][R10.64] ;  /* 0x000000240a187981 */ /* 0x000ea4000c1e1900 */
[----:B--2---:R-:W-:-:S04]  /*0db0*/  IADD3 R25, PT, PT, R24, -0x1, RZ ;  /* 0xffffffff18197810 */ /* 0x004fc80007ffe0ff */
[----:B------:R-:W-:Y:S01]  /*0dc0*/  ISETP.NE.AND P1, PT, R25, RZ, PT ;  /* 0x000000ff1900720c */ /* 0x000fe20003f25270 */
[----:B------:R0:W-:-:S12]  /*0dd0*/  STG.E desc[UR36][R10.64], R25 ;  /* 0x000000190a007986 */ /* 0x0001d8000c101924 */
[----:B------:R-:W-:-:S05]  /*0de0*/  @!P1 IADD3 R21, PT, PT, R21, -0x1, R20 ;  /* 0xffffffff15159810 */ /* 0x000fca0007ffe014 */
[----:B------:R-:W-:-:S05]  /*0df0*/  @!P1 IMAD.WIDE R16, R21, 0x4, R16 ;  /* 0x0000000415109825 */ /* 0x000fca00078e0210 */
[----:B------:R-:W2:Y:S01]  /*0e00*/  @!P1 LDG.E R31, desc[UR36][R16.64] ;  /* 0x00000024101f9981 */ /* 0x000ea2000c1e1900 */
[----:B------:R-:W-:-:S03]  /*0e10*/  @!P1 IMAD.WIDE R14, R21, 0x4, R14 ;  /* 0x00000004150e9825 */ /* 0x000fc600078e020e */
[----:B--2---:R0:W-:Y:S04]  /*0e20*/  @!P1 STG.E desc[UR36][R12.64], R31 ;  /* 0x0000001f0c009986 */ /* 0x0041e8000c101924 */
[----:B------:R-:W2:Y:S01]  /*0e30*/  @!P1 LDG.E R21, desc[UR36][R14.64] ;  /* 0x000000240e159981 */ /* 0x000ea2000c1e1900 */
[----:B------:R-:W-:-:S03]  /*0e40*/  @!P1 IMAD.MOV.U32 R37, RZ, RZ, -0x1 ;  /* 0xffffffffff259424 */ /* 0x000fc600078e00ff */
[----:B--2---:R0:W-:Y:S04]  /*0e50*/  @!P1 STG.E desc[UR36][R10.64], R21 ;  /* 0x000000150a009986 */ /* 0x0041e8000c101924 */
[----:B------:R0:W-:Y:S04]  /*0e60*/  @!P1 STG.E desc[UR36][R16.64], R37 ;  /* 0x0000002510009986 */ /* 0x0001e8000c101924 */
[----:B------:R0:W-:Y:S04]  /*0e70*/  @!P1 STG.E desc[UR36][R14.64], RZ ;  /* 0x000000ff0e009986 */ /* 0x0001e8000c101924 */
[----:B------:R-:W2:Y:S02]  /*0e80*/  @!P1 LDG.E R20, desc[UR36][R8.64] ;  /* 0x0000002408149981 */ /* 0x000ea4000c1e1900 */
[----:B--2---:R-:W-:-:S05]  /*0e90*/  @!P1 IADD3 R35, PT, PT, R20, -0x1, RZ ;  /* 0xffffffff14239810 */ /* 0x004fca0007ffe0ff */
[----:B------:R0:W-:Y:S02]  /*0ea0*/  @!P1 STG.E desc[UR36][R8.64], R35 ;  /* 0x0000002308009986 */ /* 0x0001e4000c101924 */
.L_x_17:
[----:B------:R-:W-:Y:S05]  /*0eb0*/  BSYNC.RECONVERGENT B2 ;  /* 0x0000000000027941 */ /* 0x000fea0003800200 */
.L_x_16:
[----:B0-----:R-:W2:Y:S01]  /*0ec0*/  LDG.E R13, desc[UR36][R6.64+0x4] ;  /* 0x00000424060d7981 */ /* 0x001ea2000c1e1900 */
[----:B------:R-:W-:-:S05]  /*0ed0*/  VIADD R0, R0, 0x1 ;  /* 0x0000000100007836 */ /* 0x000fca0000000000 */
[----:B--2---:R-:W-:-:S13]  /*0ee0*/  ISETP.GE.U32.AND P1, PT, R0, R13, PT ;  /* 0x0000000d0000720c */ /* 0x004fda0003f26070 */
[----:B------:R-:W-:Y:S05]  /*0ef0*/  @!P1 BRA `(.L_x_21) ;  /* 0xfffffffc00089947 */ /* 0x000fea000383ffff */
[----:B------:R-:W-:Y:S05]  /*0f00*/  BSYNC.RECONVERGENT B1 ;  /* 0x0000000000017941 */ /* 0x000fea0003800200 */
.L_x_15:
[----:B------:R0:W5:Y:S02]  /*0f10*/  LDG.E R0, desc[UR36][R6.64] ;  /* 0x0000002406007981 */ /* 0x000164000c1e1900 */
.L_x_14:
[----:B------:R-:W-:Y:S05]  /*0f20*/  BSYNC.RECONVERGENT B0 ;  /* 0x0000000000007941 */ /* 0x000fea0003800200 */
.L_x_13:
[----:B-----5:R-:W-:Y:S01]  /*0f30*/  ISETP.GE.U32.AND P1, PT, R0, R13, PT ;  /* 0x0000000d0000720c */ /* 0x020fe20003f26070 */
[----:B------:R-:W-:-:S12]  /*0f40*/  BSSY.RECONVERGENT B0, `(.L_x_22) ;  /* 0x000002e000007945 */ /* 0x000fd80003800200 */
[----:B------:R-:W-:Y:S05]  /*0f50*/  @P1 BRA `(.L_x_23) ;  /* 0x0000000000b01947 */ /* 0x000fea0003800000 */
.L_x_29:
[----:B------:R-:W1:Y:S08]  /*0f60*/  LDC.64 R12, c[0x0][0x390] ;  /* 0x0000e400ff0c7b82 */ /* 0x000e700000000a00 */
[----:B------:R-:W2:Y:S08]  /*0f70*/  LDC.64 R8, c[0x0][0x3b8] ;  /* 0x0000ee00ff087b82 */ /* 0x000eb00000000a00 */
[----:B------:R-:W3:Y:S01]  /*0f80*/  LDC.64 R10, c[0x0][0x3a8] ;  /* 0x0000ea00ff0a7b82 */ /* 0x000ee20000000a00 */
[----:B-1----:R-:W-:-:S06]  /*0f90*/  IMAD.WIDE R12, R0, 0x4, R12 ;  /* 0x00000004000c7825 */ /* 0x002fcc00078e020c */
[----:B------:R-:W2:Y:S02]  /*0fa0*/  LDG.E R13, desc[UR36][R12.64] ;  /* 0x000000240c0d7981 */ /* 0x000ea4000c1e1900 */
[----:B--2---:R-:W-:-:S05]  /*0fb0*/  IMAD.WIDE R8, R13, 0x4, R8 ;  /* 0x000000040d087825 */ /* 0x004fca00078e0208 */
[----:B------:R-:W2:Y:S01]  /*0fc0*/  LDG.E R16, desc[UR36][R8.64] ;  /* 0x0000002408107981 */ /* 0x000ea2000c1e1900 */
[----:B---3--:R-:W-:-:S05]  /*0fd0*/  IMAD.WIDE R10, R13, 0x4, R10 ;  /* 0x000000040d0a7825 */ /* 0x008fca00078e020a */
[----:B------:R1:W5:Y:S01]  /*0fe0*/  LDG.E R15, desc[UR36][R10.64] ;  /* 0x000000240a0f7981 */ /* 0x000362000c1e1900 */
[----:B------:R-:W-:Y:S01]  /*0ff0*/  BSSY.RECONVERGENT B1, `(.L_x_24) ;  /* 0x000001e000017945 */ /* 0x000fe20003800200 */
[----:B--2---:R-:W-:-:S13]  /*1000*/  ISETP.GE.AND P1, PT, R16, 0x1, PT ;  /* 0x000000011000780c */ /* 0x004fda0003f26270 */
[----:B-1----:R-:W-:Y:S05]  /*1010*/  @!P1 BRA `(.L_x_25) ;  /* 0x0000000000289947 */ /* 0x002fea0003800000 */
[----:B------:R-:W1:Y:S01]  /*1020*/  LDC.64 R10, c[0x0][0x3b0] ;  /* 0x0000ec00ff0a7b82 */ /* 0x000e620000000a00 */
[----:B------:R-:W-:-:S07]  /*1030*/  HFMA2 R14, -RZ, RZ, 0, 0 ;  /* 0x00000000ff0e7431 */ /* 0x000fce00000001ff */
.L_x_27:
[----:B-----5:R-:W-:-:S04]  /*1040*/  IMAD.IADD R17, R15, 0x1, R14 ;  /* 0x000000010f117824 */ /* 0x020fc800078e020e */
[----:B-1----:R-:W-:-:S06]  /*1050*/  IMAD.WIDE R12, R17, 0x4, R10 ;  /* 0x00000004110c7825 */ /* 0x002fcc00078e020a */
[----:B------:R-:W2:Y:S02]  /*1060*/  LDG.E R12, desc[UR36][R12.64] ;  /* 0x000000240c0c7981 */ /* 0x000ea4000c1e1900 */
[----:B--2---:R-:W-:-:S13]  /*1070*/  ISETP.NE.AND P1, PT, R12, R33, PT ;  /* 0x000000210c00720c */ /* 0x004fda0003f25270 */
[----:B------:R-:W-:Y:S05]  /*1080*/  @!P1 BRA `(.L_x_26) ;  /* 0x00000000003c9947 */ /* 0x000fea0003800000 */
[----:B------:R-:W-:-:S04]  /*1090*/  IADD3 R14, PT, PT, R14, 0x1, RZ ;  /* 0x000000010e0e7810 */ /* 0x000fc80007ffe0ff */
[----:B------:R-:W-:-:S13]  /*10a0*/  ISETP.NE.AND P1, PT, R14, R16, PT ;  /* 0x000000100e00720c */ /* 0x000fda0003f25270 */
[----:B------:R-:W-:Y:S05]  /*10b0*/  @P1 BRA `(.L_x_27) ;  /* 0xfffffffc00e01947 */ /* 0x000fea000383ffff */
.L_x_25:
[----:B------:R-:W1:Y:S01]  /*10c0*/  LDC.64 R12, c[0x0][0x3b0] ;  /* 0x0000ec00ff0c7b82 */ /* 0x000e620000000a00 */
[----:B-----5:R-:W-:Y:S01]  /*10d0*/  IMAD.IADD R15, R15, 0x1, R16 ;  /* 0x000000010f0f7824 */ /* 0x020fe200078e0210 */
[----:B------:R-:W-:-:S06]  /*10e0*/  MOV R17, 0x1 ;  /* 0x0000000100117802 */ /* 0x000fcc0000000f00 */
[----:B------:R-:W2:Y:S01]  /*10f0*/  LDC.64 R10, c[0x0][0x3c0] ;  /* 0x0000f000ff0a7b82 */ /* 0x000ea20000000a00 */
[----:B-1----:R-:W-:-:S05]  /*1100*/  IMAD.WIDE R12, R15, 0x4, R12 ;  /* 0x000000040f0c7825 */ /* 0x002fca00078e020c */
[----:B------:R3:W-:Y:S01]  /*1110*/  STG.E desc[UR36][R12.64], R33 ;  /* 0x000000210c007986 */ /* 0x0007e2000c101924 */
[----:B--2---:R-:W-:-:S05]  /*1120*/  IMAD.WIDE R10, R15, 0x4, R10 ;  /* 0x000000040f0a7825 */ /* 0x004fca00078e020a */
[----:B------:R3:W-:Y:S04]  /*1130*/  STG.E desc[UR36][R10.64], R17 ;  /* 0x000000110a007986 */ /* 0x0007e8000c101924 */
[----:B------:R-:W2:Y:S02]  /*1140*/  LDG.E R14, desc[UR36][R8.64] ;  /* 0x00000024080e7981 */ /* 0x000ea4000c1e1900 */
[----:B--2---:R-:W-:-:S05]  /*1150*/  VIADD R15, R14, 0x1 ;  /* 0x000000010e0f7836 */ /* 0x004fca0000000000 */
[----:B------:R3:W-:Y:S01]  /*1160*/  STG.E desc[UR36][R8.64], R15 ;  /* 0x0000000f08007986 */ /* 0x0007e2000c101924 */
[----:B------:R-:W-:Y:S05]  /*1170*/  BRA `(.L_x_28) ;  /* 0x0000000000147947 */ /* 0x000fea0003800000 */
.L_x_26:
[----:B------:R-:W1:Y:S02]  /*1180*/  LDC.64 R8, c[0x0][0x3c0] ;  /* 0x0000f000ff087b82 */ /* 0x000e640000000a00 */
[----:B-1----:R-:W-:-:S05]  /*1190*/  IMAD.WIDE R8, R17, 0x4, R8 ;  /* 0x0000000411087825 */ /* 0x002fca00078e0208 */
[----:B------:R-:W2:Y:S02]  /*11a0*/  LDG.E R10, desc[UR36][R8.64] ;  /* 0x00000024080a7981 */ /* 0x000ea4000c1e1900 */
[----:B--2---:R-:W-:-:S05]  /*11b0*/  IADD3 R11, PT, PT, R10, 0x1, RZ ;  /* 0x000000010a0b7810 */ /* 0x004fca0007ffe0ff */
[----:B------:R1:W-:Y:S02]  /*11c0*/  STG.E desc[UR36][R8.64], R11 ;  /* 0x0000000b08007986 */ /* 0x0003e4000c101924 */
.L_x_28:
[----:B------:R-:W-:Y:S05]  /*11d0*/  BSYNC.RECONVERGENT B1 ;  /* 0x0000000000017941 */ /* 0x000fea0003800200 */
.L_x_24:
[----:B-1-3--:R-:W2:Y:S01]  /*11e0*/  LDG.E R9, desc[UR36][R6.64+0x4] ;  /* 0x0000042406097981 */ /* 0x00aea2000c1e1900 */
[----:B------:R-:W-:-:S05]  /*11f0*/  VIADD R0, R0, 0x1 ;  /* 0x0000000100007836 */ /* 0x000fca0000000000 */
[----:B--2---:R-:W-:-:S13]  /*1200*/  ISETP.GE.U32.AND P1, PT, R0, R9, PT ;  /* 0x000000090000720c */ /* 0x004fda0003f26070 */
[----:B------:R-:W-:Y:S05]  /*1210*/  @!P1 BRA `(.L_x_29) ;  /* 0xfffffffc00509947 */ /* 0x000fea000383ffff */
.L_x_23:
[----:B------:R-:W-:Y:S05]  /*1220*/  BSYNC.RECONVERGENT B0 ;  /* 0x0000000000007941 */ /* 0x000fea0003800200 */
.L_x_22:
[----:B------:R-:W-:Y:S05]  /*1230*/  @P0 BRA `(.L_x_30) ;  /* 0xfffffff400d80947 */ /* 0x000fea000383ffff */
.L_x_2:
[----:B------:R-:W-:Y:S05]  /*1240*/  BSYNC.RECONVERGENT B8 ;  /* 0x0000000000087941 */ /* 0x000fea0003800200 */
.L_x_1:
[----:B------:R-:W-:-:S04]  /*1250*/  IADD3 R28, PT, PT, R19, R28, RZ ;  /* 0x0000001c131c7210 */ /* 0x000fc80007ffe0ff */
[----:B------:R-:W-:-:S13]  /*1260*/  ISETP.GE.AND P0, PT, R28, R23, PT ;  /* 0x000000171c00720c */ /* 0x000fda0003f06270 */
[----:B------:R-:W-:Y:S05]  /*1270*/  @!P0 BRA `(.L_x_31) ;  /* 0xfffffff000108947 */ /* 0x000fea000383ffff */
[----:B------:R-:W-:Y:S05]  /*1280*/  EXIT ;  /* 0x000000000000794d */ /* 0x000fea0003800000 */
.L_x_32:
[----:B------:R-:W-:-:S00]  /*1290*/  BRA `(.L_x_32) ;  /* 0xfffffffc00fc7947 */ /* 0x000fc0000383ffff */
[----:B------:R-:W-:-:S00]  /*12a0*/  NOP ;  /* 0x0000000000007918 */ /* 0x000fc00000000000 */
        /* <DEDUP_REMOVED lines=13> */
.L_x_33:


//--------------------- .nv.global.init           --------------------------
	.section	.nv.global.init,"aw",@progbits
.nv.global.init:
	.type		$str$2,@object
	.size		$str$2,($str$1 - $str$2)
$str$2:
        /*0000*/ 	.byte	0x45, 0x64, 0x67, 0x65, 0x3a, 0x20, 0x35, 0x34, 0x30, 0x33, 0x32, 0x37, 0x20, 0x76, 0x5f, 0x6c
        /*0010*/ 	.byte	0x69, 0x73, 0x74, 0x5f, 0x63, 0x6e, 0x74, 0x72, 0x3a, 0x20, 0x25, 0x64, 0x20, 0x0a, 0x00
	.type		$str$1,@object
	.size		$str$1,($str - $str$1)
$str$1:
        /*001f*/ 	.byte	0x70, 0x61, 0x72, 0x74, 0x5f, 0x69, 0x64, 0x3a, 0x20, 0x25, 0x64, 0x20, 0x6f, 0x6c, 0x64, 0x5f
        /*002f*/ 	.byte	0x64, 0x65, 0x63, 0x69, 0x73, 0x69, 0x6f, 0x6e, 0x3a, 0x20, 0x25, 0x64, 0x20, 0x0a, 0x00
	.type		$str,@object
	.size		$str,(.L_0 - $str)
$str:
        /*003e*/ 	.byte	0x4e, 0x6f, 0x76, 0x3a, 0x20, 0x25, 0x64, 0x20, 0x2d, 0x2d, 0x20, 0x4e, 0x6f, 0x65, 0x3a, 0x20
        /*004e*/ 	.byte	0x25, 0x64, 0x20, 0x2d, 0x2d, 0x20, 0x50, 0x69, 0x6e, 0x73, 0x3a, 0x20, 0x25, 0x6c, 0x6c, 0x64
        /*005e*/ 	.byte	0x20, 0x2d, 0x2d, 0x20, 0x4b, 0x3a, 0x20, 0x25, 0x64, 0x20, 0x0a, 0x20, 0x23, 0x42, 0x6c, 0x6f
        /*006e*/ 	.byte	0x63, 0x6b, 0x73, 0x3a, 0x20, 0x25, 0x64, 0x20, 0x2d, 0x2d, 0x20, 0x23, 0x54, 0x68, 0x72, 0x65
        /*007e*/ 	.byte	0x61, 0x64, 0x73, 0x3a, 0x20, 0x25, 0x64, 0x20, 0x2d, 0x2d, 0x20, 0x23, 0x54, 0x6f, 0x74, 0x61
        /*008e*/ 	.byte	0x6c, 0x3a, 0x20, 0x25, 0x64, 0x0a, 0x00
.L_0:


//--------------------- .nv.shared.reserved.0     --------------------------
	.section	.nv.shared.reserved.0,"aw",@nobits
	.weak		__nv_reservedSMEM_offset_0_alias
	.size		__nv_reservedSMEM_offset_0_alias, 0, 64
	.other		__nv_reservedSMEM_offset_0_alias,@"STO_CUDA_RESERVED_SHARED STV_DEFAULT"
__nv_reservedSMEM_offset_0_alias:
	.zero		0
	.zero		64


//--------------------- .nv.constant0._Z18gpu_ref_cn_threadsPjS_S_S_S_PiS0_S0_S0_S0_S0_S0_S0_S0_PxS0_S0_S0_ --------------------------
	.section	.nv.constant0._Z18gpu_ref_cn_threadsPjS_S_S_S_PiS0_S0_S0_S0_S0_S0_S0_S0_PxS0_S0_S0_,"a",@progbits
	.sectionflags	@""
	.align	4
.nv.constant0._Z18gpu_ref_cn_threadsPjS_S_S_S_PiS0_S0_S0_S0_S0_S0_S0_S0_PxS0_S0_S0_:
	.zero		1040


//--------------------- SYMBOLS --------------------------

	.type		.nv.reservedSmem.offset0,@object
	.size		.nv.reservedSmem.offset0,0x4
	.type		vprintf,@function
